// auto-generated by cutlass_sweep.gemm — config: {"arch": "sm_90", "cluster_m": 1, "cluster_n": 1, "cublas_kernel_name": "sm90_xmma_gemm_f32f32_tf32f32_f32_nt_n_tilesize256x64x32_warpgroupsize1x1x1_execute_segment_k_off_kernel__5x_cublas", "dtype": "fp32", "dtype_b": "fp32", "dtype_c_cpp": "cutlass::tfloat32_t", "layout": "nt", "stages": 0, "tile_k": 32, "tile_m": 256, "tile_n": 64}
#include "cutlass/cutlass.h"
#include "cutlass/gemm/collective/collective_builder.hpp"
#include "cutlass/gemm/device/gemm_universal_adapter.h"
#include "cutlass/gemm/kernel/gemm_universal.hpp"
#include "cutlass/epilogue/collective/collective_builder.hpp"

using ElemA = float;
using ElemB = float;
using ElemCD = cutlass::tfloat32_t;
using Acc  = float;
using TileShape    = cute::Shape<cute::_256, cute::_64, cute::_32>;
using ClusterShape = cute::Shape<cute::_1, cute::_1, cute::_1>;

using CollectiveEpilogue = typename cutlass::epilogue::collective::CollectiveBuilder<
    cutlass::arch::Sm90, cutlass::arch::OpClassTensorOp,
    TileShape, ClusterShape,
    cutlass::epilogue::collective::EpilogueTileAuto,
    Acc, Acc,
    ElemCD, cutlass::layout::RowMajor, 128 / cutlass::sizeof_bits<ElemCD>::value,
    ElemCD, cutlass::layout::RowMajor, 128 / cutlass::sizeof_bits<ElemCD>::value,
    cutlass::epilogue::collective::EpilogueScheduleAuto
  >::CollectiveOp;

using CollectiveMainloop = typename cutlass::gemm::collective::CollectiveBuilder<
    cutlass::arch::Sm90, cutlass::arch::OpClassTensorOp,
    ElemA, cutlass::layout::RowMajor, 128 / cutlass::sizeof_bits<ElemA>::value,
    ElemB, cutlass::layout::ColumnMajor, 128 / cutlass::sizeof_bits<ElemB>::value,
    Acc,
    TileShape, ClusterShape,
    cutlass::gemm::collective::StageCountAutoCarveout<static_cast<int>(sizeof(typename CollectiveEpilogue::SharedStorage))>,
    cutlass::gemm::collective::KernelScheduleAuto
  >::CollectiveOp;

using GemmKernel = cutlass::gemm::kernel::GemmUniversal<
    cute::Shape<int,int,int,int>,
    CollectiveMainloop,
    CollectiveEpilogue
>;
using Gemm = cutlass::gemm::device::GemmUniversalAdapter<GemmKernel>;

// Force the device kernel symbol into the cubin without needing a host main.
auto* _anchor = &cutlass::device_kernel<GemmKernel>;


// ===== COMPILED SASS (sm_90a) =====

	.target	sm_90a

	.elftype	@"ET_EXEC"


//--------------------- .note.nv.tkinfo           --------------------------
	.section	.note.nv.tkinfo,"",@"SHT_NOTE"
	.sectionflags	@"SHF_NOTE_NV_TKINFO"
	.tkinfo
        /*0018*/ 	.word	0x00000002
        /*0030*/ 	.string	""
        /*0030*/ 	.string	"ptxas"
        /*0030*/ 	.string	"Cuda compilation tools, release 13.0, V13.0.88"
        /*0030*/ 	.string	"Build cuda_13.0.r13.0/compiler.36424714_0"
        /*0030*/ 	.string	"-arch sm_90a -m 64 "



//--------------------- .note.nv.cuinfo           --------------------------
	.section	.note.nv.cuinfo,"",@"SHT_NOTE"
	.sectionflags	@"SHF_NOTE_NV_CUINFO"
        /*0018*/ 	.short	0x0002
        /*001a*/ 	.short	0x005a
        /*001c*/ 	.short	0x0082
	.zero		2


//--------------------- .nv.info                  --------------------------
	.section	.nv.info,"",@"SHT_CUDA_INFO"
	.align	4


	//----- nvinfo : EIATTR_REGCOUNT
	.align		4
        /*0000*/ 	.byte	0x04, 0x2f
        /*0002*/ 	.short	(.L_15 - .L_14)
	.align		4
.L_14:
        /*0004*/ 	.word	index@(_ZN7cutlass13device_kernelINS_4gemm6kernel13GemmUniversalIN4cute5tupleIJiiiiEEENS1_10collective13CollectiveMmaINS1_34MainloopSm90TmaGmmaWarpSpecializedILi5ENS5_IJNS4_1CILi1EEESB_SB_EEENS1_35KernelTmaWarpSpecializedCooperativeEEENS5_IJNSA_ILi256EEENSA_ILi64EEENSA_ILi32EEEEEEfNS5_IJlSB_lEEEfSJ_NS4_8TiledMMAINS4_8MMA_AtomIJNS4_4SM904GMMA29MMA_64x64x8_F32TF32TF32_SS_TNILNSN_7ScaleInE1ELSP_1EEEEEENS4_6LayoutINS5_IJNSA_ILi2EEESB_SB_EEENS5_IJSB_NSA_ILi0EEESV_EEEEENS5_IJNS4_10UnderscoreESY_SY_EEEEENS4_13SM90_TMA_LOADENS4_14ComposedLayoutINS4_7SwizzleILi3ELi4ELi3EEENS4_18smem_ptr_flag_bitsILi32EEENSS_INS5_IJNSA_ILi8EEESH_EEENS5_IJSH_SB_EEEEEEEvNS4_8identityES11_S1B_vS1C_EENS_8epilogue10collective6detail29Sm90TmaWarpSpecializedAdapterINS1F_15DefaultEpilogueINS_10tfloat32_tESJ_SJ_NS1E_6thread17LinearCombinationIS1J_Li1EffLNS1K_9ScaleType4KindE0ELNS_15FloatRoundStyleE2ES1J_EENS1_15EpilogueDefaultEEEEEvvEEEEvNT_6ParamsE)
        /*0008*/ 	.word	0x000000a8


	//----- nvinfo : EIATTR_FRAME_SIZE
	.align		4
.L_15:
        /*000c*/ 	.byte	0x04, 0x11
        /*000e*/ 	.short	(.L_17 - .L_16)
	.align		4
.L_16:
        /*0010*/ 	.word	index@(_ZN7cutlass13device_kernelINS_4gemm6kernel13GemmUniversalIN4cute5tupleIJiiiiEEENS1_10collective13CollectiveMmaINS1_34MainloopSm90TmaGmmaWarpSpecializedILi5ENS5_IJNS4_1CILi1EEESB_SB_EEENS1_35KernelTmaWarpSpecializedCooperativeEEENS5_IJNSA_ILi256EEENSA_ILi64EEENSA_ILi32EEEEEEfNS5_IJlSB_lEEEfSJ_NS4_8TiledMMAINS4_8MMA_AtomIJNS4_4SM904GMMA29MMA_64x64x8_F32TF32TF32_SS_TNILNSN_7ScaleInE1ELSP_1EEEEEENS4_6LayoutINS5_IJNSA_ILi2EEESB_SB_EEENS5_IJSB_NSA_ILi0EEESV_EEEEENS5_IJNS4_10UnderscoreESY_SY_EEEEENS4_13SM90_TMA_LOADENS4_14ComposedLayoutINS4_7SwizzleILi3ELi4ELi3EEENS4_18smem_ptr_flag_bitsILi32EEENSS_INS5_IJNSA_ILi8EEESH_EEENS5_IJSH_SB_EEEEEEEvNS4_8identityES11_S1B_vS1C_EENS_8epilogue10collective6detail29Sm90TmaWarpSpecializedAdapterINS1F_15DefaultEpilogueINS_10tfloat32_tESJ_SJ_NS1E_6thread17LinearCombinationIS1J_Li1EffLNS1K_9ScaleType4KindE0ELNS_15FloatRoundStyleE2ES1J_EENS1_15EpilogueDefaultEEEEEvvEEEEvNT_6ParamsE)
        /*0014*/ 	.word	0x00000000


	//----- nvinfo : EIATTR_MIN_STACK_SIZE
	.align		4
.L_17:
        /*0018*/ 	.byte	0x04, 0x12
        /*001a*/ 	.short	(.L_19 - .L_18)
	.align		4
.L_18:
        /*001c*/ 	.word	index@(_ZN7cutlass13device_kernelINS_4gemm6kernel13GemmUniversalIN4cute5tupleIJiiiiEEENS1_10collective13CollectiveMmaINS1_34MainloopSm90TmaGmmaWarpSpecializedILi5ENS5_IJNS4_1CILi1EEESB_SB_EEENS1_35KernelTmaWarpSpecializedCooperativeEEENS5_IJNSA_ILi256EEENSA_ILi64EEENSA_ILi32EEEEEEfNS5_IJlSB_lEEEfSJ_NS4_8TiledMMAINS4_8MMA_AtomIJNS4_4SM904GMMA29MMA_64x64x8_F32TF32TF32_SS_TNILNSN_7ScaleInE1ELSP_1EEEEEENS4_6LayoutINS5_IJNSA_ILi2EEESB_SB_EEENS5_IJSB_NSA_ILi0EEESV_EEEEENS5_IJNS4_10UnderscoreESY_SY_EEEEENS4_13SM90_TMA_LOADENS4_14ComposedLayoutINS4_7SwizzleILi3ELi4ELi3EEENS4_18smem_ptr_flag_bitsILi32EEENSS_INS5_IJNSA_ILi8EEESH_EEENS5_IJSH_SB_EEEEEEEvNS4_8identityES11_S1B_vS1C_EENS_8epilogue10collective6detail29Sm90TmaWarpSpecializedAdapterINS1F_15DefaultEpilogueINS_10tfloat32_tESJ_SJ_NS1E_6thread17LinearCombinationIS1J_Li1EffLNS1K_9ScaleType4KindE0ELNS_15FloatRoundStyleE2ES1J_EENS1_15EpilogueDefaultEEEEEvvEEEEvNT_6ParamsE)
        /*0020*/ 	.word	0x00000000
.L_19:


//--------------------- .nv.compat                --------------------------
	.section	.nv.compat,"",@"SHT_CUDA_COMPAT_INFO"
	.align	4
        /*0000*/ 	.byte	0x02, 0x09, 0x01, 0x00, 0x02, 0x02, 0x04, 0x00, 0x02, 0x05, 0x05, 0x00, 0x03, 0x07, 0x01, 0x01
        /*0010*/ 	.byte	0x02, 0x03, 0x01, 0x00, 0x02, 0x06, 0x01, 0x00, 0x04, 0x0b, 0x08, 0x00, 0x00, 0x00, 0x00, 0x00
        /*0020*/ 	.byte	0x00, 0x00, 0x00, 0x00


//--------------------- .nv.info._ZN7cutlass13device_kernelINS_4gemm6kernel13GemmUniversalIN4cute5tupleIJiiiiEEENS1_10collective13CollectiveMmaINS1_34MainloopSm90TmaGmmaWarpSpecializedILi5ENS5_IJNS4_1CILi1EEESB_SB_EEENS1_35KernelTmaWarpSpecializedCooperativeEEENS5_IJNSA_ILi256EEENSA_ILi64EEENSA_ILi32EEEEEEfNS5_IJlSB_lEEEfSJ_NS4_8TiledMMAINS4_8MMA_AtomIJNS4_4SM904GMMA29MMA_64x64x8_F32TF32TF32_SS_TNILNSN_7ScaleInE1ELSP_1EEEEEENS4_6LayoutINS5_IJNSA_ILi2EEESB_SB_EEENS5_IJSB_NSA_ILi0EEESV_EEEEENS5_IJNS4_10UnderscoreESY_SY_EEEEENS4_13SM90_TMA_LOADENS4_14ComposedLayoutINS4_7SwizzleILi3ELi4ELi3EEENS4_18smem_ptr_flag_bitsILi32EEENSS_INS5_IJNSA_ILi8EEESH_EEENS5_IJSH_SB_EEEEEEEvNS4_8identityES11_S1B_vS1C_EENS_8epilogue10collective6detail29Sm90TmaWarpSpecializedAdapterINS1F_15DefaultEpilogueINS_10tfloat32_tESJ_SJ_NS1E_6thread17LinearCombinationIS1J_Li1EffLNS1K_9ScaleType4KindE0ELNS_15FloatRoundStyleE2ES1J_EENS1_15EpilogueDefaultEEEEEvvEEEEvNT_6ParamsE --------------------------
	.section	.nv.info._ZN7cutlass13device_kernelINS_4gemm6kernel13GemmUniversalIN4cute5tupleIJiiiiEEENS1_10collective13CollectiveMmaINS1_34MainloopSm90TmaGmmaWarpSpecializedILi5ENS5_IJNS4_1CILi1EEESB_SB_EEENS1_35KernelTmaWarpSpecializedCooperativeEEENS5_IJNSA_ILi256EEENSA_ILi64EEENSA_ILi32EEEEEEfNS5_IJlSB_lEEEfSJ_NS4_8TiledMMAINS4_8MMA_AtomIJNS4_4SM904GMMA29MMA_64x64x8_F32TF32TF32_SS_TNILNSN_7ScaleInE1ELSP_1EEEEEENS4_6LayoutINS5_IJNSA_ILi2EEESB_SB_EEENS5_IJSB_NSA_ILi0EEESV_EEEEENS5_IJNS4_10UnderscoreESY_SY_EEEEENS4_13SM90_TMA_LOADENS4_14ComposedLayoutINS4_7SwizzleILi3ELi4ELi3EEENS4_18smem_ptr_flag_bitsILi32EEENSS_INS5_IJNSA_ILi8EEESH_EEENS5_IJSH_SB_EEEEEEEvNS4_8identityES11_S1B_vS1C_EENS_8epilogue10collective6detail29Sm90TmaWarpSpecializedAdapterINS1F_15DefaultEpilogueINS_10tfloat32_tESJ_SJ_NS1E_6thread17LinearCombinationIS1J_Li1EffLNS1K_9ScaleType4KindE0ELNS_15FloatRoundStyleE2ES1J_EENS1_15EpilogueDefaultEEEEEvvEEEEvNT_6ParamsE,"",@"SHT_CUDA_INFO"
	.sectionflags	@""
	.align	4


	//----- nvinfo : EIATTR_CUDA_API_VERSION
	.align		4
        /*0000*/ 	.byte	0x04, 0x37
        /*0002*/ 	.short	(.L_21 - .L_20)
.L_20:
        /*0004*/ 	.word	0x00000082


	//----- nvinfo : EIATTR_KPARAM_INFO
	.align		4
.L_21:
        /*0008*/ 	.byte	0x04, 0x17
        /*000a*/ 	.short	(.L_23 - .L_22)
.L_22:
        /*000c*/ 	.word	0x00000000
        /*0010*/ 	.short	0x0000
        /*0012*/ 	.short	0x0070
        /*0014*/ 	.byte	0x00, 0xf0, 0x01, 0x10


	//----- nvinfo : EIATTR_SPARSE_MMA_MASK
	.align		4
.L_23:
        /*0018*/ 	.byte	0x03, 0x50
        /*001a*/ 	.short	0x0000


	//----- nvinfo : EIATTR_MAXREG_COUNT
	.align		4
        /*001c*/ 	.byte	0x03, 0x1b
        /*001e*/ 	.short	0x00a8


	//----- nvinfo : EIATTR_NUM_BARRIERS
	.align		4
        /*0020*/ 	.byte	0x02, 0x4c
        /*0022*/ 	.byte	0x01
	.zero		1


	//----- nvinfo : EIATTR_EXTERNS
	.align		4
        /*0024*/ 	.byte	0x04, 0x0f
        /*0026*/ 	.short	(.L_25 - .L_24)


	//   ....[0]....
	.align		4
.L_24:
        /*0028*/ 	.word	index@(__assertfail)


	//----- nvinfo : EIATTR_MERCURY_ISA_VERSION
	.align		4
.L_25:
        /*002c*/ 	.byte	0x03, 0x5f
        /*002e*/ 	.short	0x0101


	//----- nvinfo : EIATTR_INT_WARP_WIDE_INSTR_OFFSETS
	.align		4
        /*0030*/ 	.byte	0x04, 0x31
        /*0032*/ 	.short	(.L_27 - .L_26)


	//   ....[0]....
.L_26:
        /*0034*/ 	.word	0x000003a0


	//   ....[1]....
        /*0038*/ 	.word	0x000003b0


	//   ....[2]....
        /*003c*/ 	.word	0x000004f0


	//----- nvinfo : EIATTR_COOP_GROUP_MASK_REGIDS
	.align		4
.L_27:
        /*0040*/ 	.byte	0x04, 0x29
        /*0042*/ 	.short	(.L_29 - .L_28)


	//   ....[0]....
.L_28:
        /*0044*/ 	.word	0xffffffff


	//   ....[1]....
        /*0048*/ 	.word	0xffffffff


	//   ....[2]....
        /*004c*/ 	.word	0xffffffff


	//   ....[3]....
        /*0050*/ 	.word	0xffffffff


	//   ....[4]....
        /*0054*/ 	.word	0xffffffff


	//----- nvinfo : EIATTR_COOP_GROUP_INSTR_OFFSETS
	.align		4
.L_29:
        /*0058*/ 	.byte	0x04, 0x28
        /*005a*/ 	.short	(.L_31 - .L_30)


	//   ....[0]....
.L_30:
        /*005c*/ 	.word	0x00000060


	//   ....[1]....
        /*0060*/ 	.word	0x00000070


	//   ....[2]....
        /*0064*/ 	.word	0x00000130


	//   ....[3]....
        /*0068*/ 	.word	0x000002e0


	//   ....[4]....
        /*006c*/ 	.word	0x00000fa0


	//----- nvinfo : EIATTR_REG_RECONFIG
	.align		4
.L_31:
        /*0070*/ 	.byte	0x01, 0x54
	.zero		2


	//----- nvinfo : EIATTR_SYSCALL_OFFSETS
	.align		4
        /*0074*/ 	.byte	0x04, 0x46
        /*0076*/ 	.short	(.L_33 - .L_32)


	//   ....[0]....
.L_32:
        /*0078*/ 	.word	0x00001160


	//----- nvinfo : EIATTR_MBARRIER_INSTR_OFFSETS
	.align		4
.L_33:
        /*007c*/ 	.byte	0x04, 0x39
        /*007e*/ 	.short	(.L_35 - .L_34)


	//   ....[0]....
.L_34:
        /*0080*/ 	.word	0x00000230
        /*0084*/ 	.word	0x000000ff
        /*0088*/ 	.word	0x00000000
        /*008c*/ 	.short	0x0100
        /*008e*/ 	.byte	0x08
	.zero		1


	//   ....[1]....
        /*0090*/ 	.word	0x00000240
        /*0094*/ 	.word	0x000000ff
        /*0098*/ 	.word	0x00000028
        /*009c*/ 	.short	0x0100
        /*009e*/ 	.byte	0x08
	.zero		1


	//   ....[2]....
        /*00a0*/ 	.word	0x00000250
        /*00a4*/ 	.word	0x000000ff
        /*00a8*/ 	.word	0x00000008
        /*00ac*/ 	.short	0x0100
        /*00ae*/ 	.byte	0x08
	.zero		1


	//   ....[3]....
        /*00b0*/ 	.word	0x00000260
        /*00b4*/ 	.word	0x000000ff
        /*00b8*/ 	.word	0x00000030
        /*00bc*/ 	.short	0x0100
        /*00be*/ 	.byte	0x08
	.zero		1


	//   ....[4]....
        /*00c0*/ 	.word	0x00000270
        /*00c4*/ 	.word	0x000000ff
        /*00c8*/ 	.word	0x00000010
        /*00cc*/ 	.short	0x0100
        /*00ce*/ 	.byte	0x08
	.zero		1


	//   ....[5]....
        /*00d0*/ 	.word	0x00000280
        /*00d4*/ 	.word	0x000000ff
        /*00d8*/ 	.word	0x00000038
        /*00dc*/ 	.short	0x0100
        /*00de*/ 	.byte	0x08
	.zero		1


	//   ....[6]....
        /*00e0*/ 	.word	0x00000290
        /*00e4*/ 	.word	0x000000ff
        /*00e8*/ 	.word	0x00000018
        /*00ec*/ 	.short	0x0100
        /*00ee*/ 	.byte	0x08
	.zero		1


	//   ....[7]....
        /*00f0*/ 	.word	0x000002a0
        /*00f4*/ 	.word	0x000000ff
        /*00f8*/ 	.word	0x00000040
        /*00fc*/ 	.short	0x0100
        /*00fe*/ 	.byte	0x08
	.zero		1


	//   ....[8]....
        /*0100*/ 	.word	0x000002b0
        /*0104*/ 	.word	0x000000ff
        /*0108*/ 	.word	0x00000020
        /*010c*/ 	.short	0x0100
        /*010e*/ 	.byte	0x08
	.zero		1


	//   ....[9]....
        /*0110*/ 	.word	0x000002c0
        /*0114*/ 	.word	0x000000ff
        /*0118*/ 	.word	0x00000048
        /*011c*/ 	.short	0x0100
        /*011e*/ 	.byte	0x08
	.zero		1


	//   ....[10]....
        /*0120*/ 	.word	0x00000560
        /*0124*/ 	.word	0x000000ff
        /*0128*/ 	.word	0x00000060
        /*012c*/ 	.short	0x0100
        /*012e*/ 	.byte	0x06
	.zero		1


	//   ....[11]....
        /*0130*/ 	.word	0x000005c0
        /*0134*/ 	.word	0x000000ff
        /*0138*/ 	.word	0x00000068
        /*013c*/ 	.short	0x0100
        /*013e*/ 	.byte	0x06
	.zero		1


	//   ....[12]....
        /*0140*/ 	.word	0x000011e0
        /*0144*/ 	.word	0x00000003
        /*0148*/ 	.word	0x00000000
        /*014c*/ 	.short	0x010a
        /*014e*/ 	.byte	0x3f
	.zero		1


	//   ....[13]....
        /*0150*/ 	.word	0x00001220
        /*0154*/ 	.word	0x00000003
        /*0158*/ 	.word	0x00000000
        /*015c*/ 	.short	0x010a
        /*015e*/ 	.byte	0x3f
	.zero		1


	//   ....[14]....
        /*0160*/ 	.word	0x00001740
        /*0164*/ 	.word	0x000000ff
        /*0168*/ 	.word	0x00000000
        /*016c*/ 	.short	0x010a
        /*016e*/ 	.byte	0x08
	.zero		1


	//   ....[15]....
        /*0170*/ 	.word	0x00001780
        /*0174*/ 	.word	0x000000ff
        /*0178*/ 	.word	0x00000000
        /*017c*/ 	.short	0x010a
        /*017e*/ 	.byte	0x08
	.zero		1


	//   ....[16]....
        /*0180*/ 	.word	0x00001b60
        /*0184*/ 	.word	0x000000ff
        /*0188*/ 	.word	0x00000000
        /*018c*/ 	.short	0x0101
        /*018e*/ 	.byte	0x08
	.zero		1


	//   ....[17]....
        /*0190*/ 	.word	0x00001d60
        /*0194*/ 	.word	0x000000ff
        /*0198*/ 	.word	0x00000000
        /*019c*/ 	.short	0x0101
        /*019e*/ 	.byte	0x06
	.zero		1


	//   ....[18]....
        /*01a0*/ 	.word	0x00007930
        /*01a4*/ 	.word	0x0000000e
        /*01a8*/ 	.word	0x00000028
        /*01ac*/ 	.short	0x010a
        /*01ae*/ 	.byte	0x3f
	.zero		1


	//   ....[19]....
        /*01b0*/ 	.word	0x00007cb0
        /*01b4*/ 	.word	0x00000006
        /*01b8*/ 	.word	0x00000068
        /*01bc*/ 	.short	0x0101
        /*01be*/ 	.byte	0x3f
	.zero		1


	//   ....[20]....
        /*01c0*/ 	.word	0x000083e0
        /*01c4*/ 	.word	0x00000007
        /*01c8*/ 	.word	0x00000000
        /*01cc*/ 	.short	0x010a
        /*01ce*/ 	.byte	0x3f
	.zero		1


	//   ....[21]....
        /*01d0*/ 	.word	0x00008460
        /*01d4*/ 	.word	0x00000009
        /*01d8*/ 	.word	0x00000000
        /*01dc*/ 	.short	0x010a
        /*01de*/ 	.byte	0x3f
	.zero		1


	//   ....[22]....
        /*01e0*/ 	.word	0x000084f0
        /*01e4*/ 	.word	0x00000006
        /*01e8*/ 	.word	0x00000000
        /*01ec*/ 	.short	0x010a
        /*01ee*/ 	.byte	0x3f
	.zero		1


	//   ....[23]....
        /*01f0*/ 	.word	0x00008580
        /*01f4*/ 	.word	0x00000009
        /*01f8*/ 	.word	0x00000000
        /*01fc*/ 	.short	0x010a
        /*01fe*/ 	.byte	0x3f
	.zero		1


	//   ....[24]....
        /*0200*/ 	.word	0x00008610
        /*0204*/ 	.word	0x00000003
        /*0208*/ 	.word	0x00000000
        /*020c*/ 	.short	0x010a
        /*020e*/ 	.byte	0x3f
	.zero		1


	//   ....[25]....
        /*0210*/ 	.word	0x00008670
        /*0214*/ 	.word	0x00000003
        /*0218*/ 	.word	0x00000000
        /*021c*/ 	.short	0x010a
        /*021e*/ 	.byte	0x3f
	.zero		1


	//   ....[26]....
        /*0220*/ 	.word	0x000086d0
        /*0224*/ 	.word	0x00000004
        /*0228*/ 	.word	0x00000000
        /*022c*/ 	.short	0x010a
        /*022e*/ 	.byte	0x3f
	.zero		1


	//   ....[27]....
        /*0230*/ 	.word	0x000087a0
        /*0234*/ 	.word	0x0000000e
        /*0238*/ 	.word	0x00000028
        /*023c*/ 	.short	0x010a
        /*023e*/ 	.byte	0x3f
	.zero		1


	//   ....[28]....
        /*0240*/ 	.word	0x00008870
        /*0244*/ 	.word	0x00000007
        /*0248*/ 	.word	0x00000000
        /*024c*/ 	.short	0x010a
        /*024e*/ 	.byte	0x3f
	.zero		1


	//   ....[29]....
        /*0250*/ 	.word	0x000088c0
        /*0254*/ 	.word	0x00000009
        /*0258*/ 	.word	0x00000000
        /*025c*/ 	.short	0x010a
        /*025e*/ 	.byte	0x3f
	.zero		1


	//   ....[30]....
        /*0260*/ 	.word	0x00008910
        /*0264*/ 	.word	0x00000006
        /*0268*/ 	.word	0x00000000
        /*026c*/ 	.short	0x010a
        /*026e*/ 	.byte	0x3f
	.zero		1


	//   ....[31]....
        /*0270*/ 	.word	0x00008960
        /*0274*/ 	.word	0x00000009
        /*0278*/ 	.word	0x00000000
        /*027c*/ 	.short	0x010a
        /*027e*/ 	.byte	0x3f
	.zero		1


	//----- nvinfo : EIATTR_NUM_MBARRIERS
	.align		4
.L_35:
        /*0280*/ 	.byte	0x03, 0x38
        /*0282*/ 	.short	0x000c


	//----- nvinfo : EIATTR_EXIT_INSTR_OFFSETS
	.align		4
        /*0284*/ 	.byte	0x04, 0x1c
        /*0286*/ 	.short	(.L_37 - .L_36)


	//   ....[0]....
.L_36:
        /*0288*/ 	.word	0x00000610


	//   ....[1]....
        /*028c*/ 	.word	0x00000ed0


	//   ....[2]....
        /*0290*/ 	.word	0x00006fa0


	//   ....[3]....
        /*0294*/ 	.word	0x000075d0


	//   ....[4]....
        /*0298*/ 	.word	0x00008660


	//----- nvinfo : EIATTR_MAX_THREADS
	.align		4
.L_37:
        /*029c*/ 	.byte	0x04, 0x05
        /*029e*/ 	.short	(.L_39 - .L_38)
.L_38:
        /*02a0*/ 	.word	0x00000180
        /*02a4*/ 	.word	0x00000001
        /*02a8*/ 	.word	0x00000001


	//----- nvinfo : EIATTR_CRS_STACK_SIZE
	.align		4
.L_39:
        /*02ac*/ 	.byte	0x04, 0x1e
        /*02ae*/ 	.short	(.L_41 - .L_40)
.L_40:
        /*02b0*/ 	.word	0x00000000


	//----- nvinfo : EIATTR_CBANK_PARAM_SIZE
	.align		4
.L_41:
        /*02b4*/ 	.byte	0x03, 0x19
        /*02b6*/ 	.short	0x0470


	//----- nvinfo : EIATTR_PARAM_CBANK
	.align		4
        /*02b8*/ 	.byte	0x04, 0x0a
        /*02ba*/ 	.short	(.L_43 - .L_42)
	.align		4
.L_42:
        /*02bc*/ 	.word	index@(.nv.constant0._ZN7cutlass13device_kernelINS_4gemm6kernel13GemmUniversalIN4cute5tupleIJiiiiEEENS1_10collective13CollectiveMmaINS1_34MainloopSm90TmaGmmaWarpSpecializedILi5ENS5_IJNS4_1CILi1EEESB_SB_EEENS1_35KernelTmaWarpSpecializedCooperativeEEENS5_IJNSA_ILi256EEENSA_ILi64EEENSA_ILi32EEEEEEfNS5_IJlSB_lEEEfSJ_NS4_8TiledMMAINS4_8MMA_AtomIJNS4_4SM904GMMA29MMA_64x64x8_F32TF32TF32_SS_TNILNSN_7ScaleInE1ELSP_1EEEEEENS4_6LayoutINS5_IJNSA_ILi2EEESB_SB_EEENS5_IJSB_NSA_ILi0EEESV_EEEEENS5_IJNS4_10UnderscoreESY_SY_EEEEENS4_13SM90_TMA_LOADENS4_14ComposedLayoutINS4_7SwizzleILi3ELi4ELi3EEENS4_18smem_ptr_flag_bitsILi32EEENSS_INS5_IJNSA_ILi8EEESH_EEENS5_IJSH_SB_EEEEEEEvNS4_8identityES11_S1B_vS1C_EENS_8epilogue10collective6detail29Sm90TmaWarpSpecializedAdapterINS1F_15DefaultEpilogueINS_10tfloat32_tESJ_SJ_NS1E_6thread17LinearCombinationIS1J_Li1EffLNS1K_9ScaleType4KindE0ELNS_15FloatRoundStyleE2ES1J_EENS1_15EpilogueDefaultEEEEEvvEEEEvNT_6ParamsE)
        /*02c0*/ 	.short	0x0210
        /*02c2*/ 	.short	0x0470


	//----- nvinfo : EIATTR_SW_WAR
	.align		4
.L_43:
        /*02c4*/ 	.byte	0x04, 0x36
        /*02c6*/ 	.short	(.L_45 - .L_44)
.L_44:
        /*02c8*/ 	.word	0x00000008
.L_45:


//--------------------- .nv.callgraph             --------------------------
	.section	.nv.callgraph,"",@"SHT_CUDA_CALLGRAPH"
	.align	4
	.sectionentsize	8
	.align		4
        /*0000*/ 	.word	0x00000000
	.align		4
        /*0004*/ 	.word	0xffffffff
	.align		4
        /*0008*/ 	.word	index@(_ZN7cutlass13device_kernelINS_4gemm6kernel13GemmUniversalIN4cute5tupleIJiiiiEEENS1_10collective13CollectiveMmaINS1_34MainloopSm90TmaGmmaWarpSpecializedILi5ENS5_IJNS4_1CILi1EEESB_SB_EEENS1_35KernelTmaWarpSpecializedCooperativeEEENS5_IJNSA_ILi256EEENSA_ILi64EEENSA_ILi32EEEEEEfNS5_IJlSB_lEEEfSJ_NS4_8TiledMMAINS4_8MMA_AtomIJNS4_4SM904GMMA29MMA_64x64x8_F32TF32TF32_SS_TNILNSN_7ScaleInE1ELSP_1EEEEEENS4_6LayoutINS5_IJNSA_ILi2EEESB_SB_EEENS5_IJSB_NSA_ILi0EEESV_EEEEENS5_IJNS4_10UnderscoreESY_SY_EEEEENS4_13SM90_TMA_LOADENS4_14ComposedLayoutINS4_7SwizzleILi3ELi4ELi3EEENS4_18smem_ptr_flag_bitsILi32EEENSS_INS5_IJNSA_ILi8EEESH_EEENS5_IJSH_SB_EEEEEEEvNS4_8identityES11_S1B_vS1C_EENS_8epilogue10collective6detail29Sm90TmaWarpSpecializedAdapterINS1F_15DefaultEpilogueINS_10tfloat32_tESJ_SJ_NS1E_6thread17LinearCombinationIS1J_Li1EffLNS1K_9ScaleType4KindE0ELNS_15FloatRoundStyleE2ES1J_EENS1_15EpilogueDefaultEEEEEvvEEEEvNT_6ParamsE)
	.align		4
        /*000c*/ 	.word	index@(__assertfail)
	.align		4
        /*0010*/ 	.word	0x00000000
	.align		4
        /*0014*/ 	.word	0xfffffffe
	.align		4
        /*0018*/ 	.word	0x00000000
	.align		4
        /*001c*/ 	.word	0xfffffffd
	.align		4
        /*0020*/ 	.word	0x00000000
	.align		4
        /*0024*/ 	.word	0xfffffffc


//--------------------- .nv.constant4             --------------------------
	.section	.nv.constant4,"a",@progbits
	.align	8
	.align		8
.nv.constant4:
        /*0000*/ 	.dword	__assertfail
	.align		8
        /*0008*/ 	.dword	__unnamed_1
	.align		8
        /*0010*/ 	.dword	_ZN39_INTERNAL_429dc5c8_4_k_cu_73cf84f8_28844cuda3std3__45__cpo5beginE
	.align		8
        /*0018*/ 	.dword	_ZN39_INTERNAL_429dc5c8_4_k_cu_73cf84f8_28844cuda3std3__45__cpo3endE
	.align		8
        /*0020*/ 	.dword	_ZN39_INTERNAL_429dc5c8_4_k_cu_73cf84f8_28844cuda3std3__45__cpo6cbeginE
	.align		8
        /*0028*/ 	.dword	_ZN39_INTERNAL_429dc5c8_4_k_cu_73cf84f8_28844cuda3std3__45__cpo4cendE
	.align		8
        /*0030*/ 	.dword	_ZN39_INTERNAL_429dc5c8_4_k_cu_73cf84f8_28844cuda3std3__441_GLOBAL__N__429dc5c8_4_k_cu_73cf84f8_28846ignoreE
	.align		8
        /*0038*/ 	.dword	_ZN39_INTERNAL_429dc5c8_4_k_cu_73cf84f8_28844cuda3std3__419piecewise_constructE
	.align		8
        /*0040*/ 	.dword	_ZN39_INTERNAL_429dc5c8_4_k_cu_73cf84f8_28844cuda3std3__48in_placeE
	.align		8
        /*0048*/ 	.dword	_ZN39_INTERNAL_429dc5c8_4_k_cu_73cf84f8_28844cuda3std6ranges3__45__cpo4swapE
	.align		8
        /*0050*/ 	.dword	_ZN39_INTERNAL_429dc5c8_4_k_cu_73cf84f8_28844cuda3std6ranges3__45__cpo9iter_moveE
	.align		8
        /*0058*/ 	.dword	_ZN39_INTERNAL_429dc5c8_4_k_cu_73cf84f8_28844cute7productE
	.align		8
        /*0060*/ 	.dword	_ZN39_INTERNAL_429dc5c8_4_k_cu_73cf84f8_28844cute1_E
	.align		8
        /*0068*/ 	.dword	$str$22
	.align		8
        /*0070*/ 	.dword	$str$23


//--------------------- .text._ZN7cutlass13device_kernelINS_4gemm6kernel13GemmUniversalIN4cute5tupleIJiiiiEEENS1_10collective13CollectiveMmaINS1_34MainloopSm90TmaGmmaWarpSpecializedILi5ENS5_IJNS4_1CILi1EEESB_SB_EEENS1_35KernelTmaWarpSpecializedCooperativeEEENS5_IJNSA_ILi256EEENSA_ILi64EEENSA_ILi32EEEEEEfNS5_IJlSB_lEEEfSJ_NS4_8TiledMMAINS4_8MMA_AtomIJNS4_4SM904GMMA29MMA_64x64x8_F32TF32TF32_SS_TNILNSN_7ScaleInE1ELSP_1EEEEEENS4_6LayoutINS5_IJNSA_ILi2EEESB_SB_EEENS5_IJSB_NSA_ILi0EEESV_EEEEENS5_IJNS4_10UnderscoreESY_SY_EEEEENS4_13SM90_TMA_LOADENS4_14ComposedLayoutINS4_7SwizzleILi3ELi4ELi3EEENS4_18smem_ptr_flag_bitsILi32EEENSS_INS5_IJNSA_ILi8EEESH_EEENS5_IJSH_SB_EEEEEEEvNS4_8identityES11_S1B_vS1C_EENS_8epilogue10collective6detail29Sm90TmaWarpSpecializedAdapterINS1F_15DefaultEpilogueINS_10tfloat32_tESJ_SJ_NS1E_6thread17LinearCombinationIS1J_Li1EffLNS1K_9ScaleType4KindE0ELNS_15FloatRoundStyleE2ES1J_EENS1_15EpilogueDefaultEEEEEvvEEEEvNT_6ParamsE --------------------------
	.section	.text._ZN7cutlass13device_kernelINS_4gemm6kernel13GemmUniversalIN4cute5tupleIJiiiiEEENS1_10collective13CollectiveMmaINS1_34MainloopSm90TmaGmmaWarpSpecializedILi5ENS5_IJNS4_1CILi1EEESB_SB_EEENS1_35KernelTmaWarpSpecializedCooperativeEEENS5_IJNSA_ILi256EEENSA_ILi64EEENSA_ILi32EEEEEEfNS5_IJlSB_lEEEfSJ_NS4_8TiledMMAINS4_8MMA_AtomIJNS4_4SM904GMMA29MMA_64x64x8_F32TF32TF32_SS_TNILNSN_7ScaleInE1ELSP_1EEEEEENS4_6LayoutINS5_IJNSA_ILi2EEESB_SB_EEENS5_IJSB_NSA_ILi0EEESV_EEEEENS5_IJNS4_10UnderscoreESY_SY_EEEEENS4_13SM90_TMA_LOADENS4_14ComposedLayoutINS4_7SwizzleILi3ELi4ELi3EEENS4_18smem_ptr_flag_bitsILi32EEENSS_INS5_IJNSA_ILi8EEESH_EEENS5_IJSH_SB_EEEEEEEvNS4_8identityES11_S1B_vS1C_EENS_8epilogue10collective6detail29Sm90TmaWarpSpecializedAdapterINS1F_15DefaultEpilogueINS_10tfloat32_tESJ_SJ_NS1E_6thread17LinearCombinationIS1J_Li1EffLNS1K_9ScaleType4KindE0ELNS_15FloatRoundStyleE2ES1J_EENS1_15EpilogueDefaultEEEEEvvEEEEvNT_6ParamsE,"ax",@progbits
	.align	128
.text._ZN7cutlass13device_kernelINS_4gemm6kernel13GemmUniversalIN4cute5tupleIJiiiiEEENS1_10collective13CollectiveMmaINS1_34MainloopSm90TmaGmmaWarpSpecializedILi5ENS5_IJNS4_1CILi1EEESB_SB_EEENS1_35KernelTmaWarpSpecializedCooperativeEEENS5_IJNSA_ILi256EEENSA_ILi64EEENSA_ILi32EEEEEEfNS5_IJlSB_lEEEfSJ_NS4_8TiledMMAINS4_8MMA_AtomIJNS4_4SM904GMMA29MMA_64x64x8_F32TF32TF32_SS_TNILNSN_7ScaleInE1ELSP_1EEEEEENS4_6LayoutINS5_IJNSA_ILi2EEESB_SB_EEENS5_IJSB_NSA_ILi0EEESV_EEEEENS5_IJNS4_10UnderscoreESY_SY_EEEEENS4_13SM90_TMA_LOADENS4_14ComposedLayoutINS4_7SwizzleILi3ELi4ELi3EEENS4_18smem_ptr_flag_bitsILi32EEENSS_INS5_IJNSA_ILi8EEESH_EEENS5_IJSH_SB_EEEEEEEvNS4_8identityES11_S1B_vS1C_EENS_8epilogue10collective6detail29Sm90TmaWarpSpecializedAdapterINS1F_15DefaultEpilogueINS_10tfloat32_tESJ_SJ_NS1E_6thread17LinearCombinationIS1J_Li1EffLNS1K_9ScaleType4KindE0ELNS_15FloatRoundStyleE2ES1J_EENS1_15EpilogueDefaultEEEEEvvEEEEvNT_6ParamsE:
        .type           _ZN7cutlass13device_kernelINS_4gemm6kernel13GemmUniversalIN4cute5tupleIJiiiiEEENS1_10collective13CollectiveMmaINS1_34MainloopSm90TmaGmmaWarpSpecializedILi5ENS5_IJNS4_1CILi1EEESB_SB_EEENS1_35KernelTmaWarpSpecializedCooperativeEEENS5_IJNSA_ILi256EEENSA_ILi64EEENSA_ILi32EEEEEEfNS5_IJlSB_lEEEfSJ_NS4_8TiledMMAINS4_8MMA_AtomIJNS4_4SM904GMMA29MMA_64x64x8_F32TF32TF32_SS_TNILNSN_7ScaleInE1ELSP_1EEEEEENS4_6LayoutINS5_IJNSA_ILi2EEESB_SB_EEENS5_IJSB_NSA_ILi0EEESV_EEEEENS5_IJNS4_10UnderscoreESY_SY_EEEEENS4_13SM90_TMA_LOADENS4_14ComposedLayoutINS4_7SwizzleILi3ELi4ELi3EEENS4_18smem_ptr_flag_bitsILi32EEENSS_INS5_IJNSA_ILi8EEESH_EEENS5_IJSH_SB_EEEEEEEvNS4_8identityES11_S1B_vS1C_EENS_8epilogue10collective6detail29Sm90TmaWarpSpecializedAdapterINS1F_15DefaultEpilogueINS_10tfloat32_tESJ_SJ_NS1E_6thread17LinearCombinationIS1J_Li1EffLNS1K_9ScaleType4KindE0ELNS_15FloatRoundStyleE2ES1J_EENS1_15EpilogueDefaultEEEEEvvEEEEvNT_6ParamsE,@function
        .size           _ZN7cutlass13device_kernelINS_4gemm6kernel13GemmUniversalIN4cute5tupleIJiiiiEEENS1_10collective13CollectiveMmaINS1_34MainloopSm90TmaGmmaWarpSpecializedILi5ENS5_IJNS4_1CILi1EEESB_SB_EEENS1_35KernelTmaWarpSpecializedCooperativeEEENS5_IJNSA_ILi256EEENSA_ILi64EEENSA_ILi32EEEEEEfNS5_IJlSB_lEEEfSJ_NS4_8TiledMMAINS4_8MMA_AtomIJNS4_4SM904GMMA29MMA_64x64x8_F32TF32TF32_SS_TNILNSN_7ScaleInE1ELSP_1EEEEEENS4_6LayoutINS5_IJNSA_ILi2EEESB_SB_EEENS5_IJSB_NSA_ILi0EEESV_EEEEENS5_IJNS4_10UnderscoreESY_SY_EEEEENS4_13SM90_TMA_LOADENS4_14ComposedLayoutINS4_7SwizzleILi3ELi4ELi3EEENS4_18smem_ptr_flag_bitsILi32EEENSS_INS5_IJNSA_ILi8EEESH_EEENS5_IJSH_SB_EEEEEEEvNS4_8identityES11_S1B_vS1C_EENS_8epilogue10collective6detail29Sm90TmaWarpSpecializedAdapterINS1F_15DefaultEpilogueINS_10tfloat32_tESJ_SJ_NS1E_6thread17LinearCombinationIS1J_Li1EffLNS1K_9ScaleType4KindE0ELNS_15FloatRoundStyleE2ES1J_EENS1_15EpilogueDefaultEEEEEvvEEEEvNT_6ParamsE,(.L_x_194 - _ZN7cutlass13device_kernelINS_4gemm6kernel13GemmUniversalIN4cute5tupleIJiiiiEEENS1_10collective13CollectiveMmaINS1_34MainloopSm90TmaGmmaWarpSpecializedILi5ENS5_IJNS4_1CILi1EEESB_SB_EEENS1_35KernelTmaWarpSpecializedCooperativeEEENS5_IJNSA_ILi256EEENSA_ILi64EEENSA_ILi32EEEEEEfNS5_IJlSB_lEEEfSJ_NS4_8TiledMMAINS4_8MMA_AtomIJNS4_4SM904GMMA29MMA_64x64x8_F32TF32TF32_SS_TNILNSN_7ScaleInE1ELSP_1EEEEEENS4_6LayoutINS5_IJNSA_ILi2EEESB_SB_EEENS5_IJSB_NSA_ILi0EEESV_EEEEENS5_IJNS4_10UnderscoreESY_SY_EEEEENS4_13SM90_TMA_LOADENS4_14ComposedLayoutINS4_7SwizzleILi3ELi4ELi3EEENS4_18smem_ptr_flag_bitsILi32EEENSS_INS5_IJNSA_ILi8EEESH_EEENS5_IJSH_SB_EEEEEEEvNS4_8identityES11_S1B_vS1C_EENS_8epilogue10collective6detail29Sm90TmaWarpSpecializedAdapterINS1F_15DefaultEpilogueINS_10tfloat32_tESJ_SJ_NS1E_6thread17LinearCombinationIS1J_Li1EffLNS1K_9ScaleType4KindE0ELNS_15FloatRoundStyleE2ES1J_EENS1_15EpilogueDefaultEEEEEvvEEEEvNT_6ParamsE)
        .other          _ZN7cutlass13device_kernelINS_4gemm6kernel13GemmUniversalIN4cute5tupleIJiiiiEEENS1_10collective13CollectiveMmaINS1_34MainloopSm90TmaGmmaWarpSpecializedILi5ENS5_IJNS4_1CILi1EEESB_SB_EEENS1_35KernelTmaWarpSpecializedCooperativeEEENS5_IJNSA_ILi256EEENSA_ILi64EEENSA_ILi32EEEEEEfNS5_IJlSB_lEEEfSJ_NS4_8TiledMMAINS4_8MMA_AtomIJNS4_4SM904GMMA29MMA_64x64x8_F32TF32TF32_SS_TNILNSN_7ScaleInE1ELSP_1EEEEEENS4_6LayoutINS5_IJNSA_ILi2EEESB_SB_EEENS5_IJSB_NSA_ILi0EEESV_EEEEENS5_IJNS4_10UnderscoreESY_SY_EEEEENS4_13SM90_TMA_LOADENS4_14ComposedLayoutINS4_7SwizzleILi3ELi4ELi3EEENS4_18smem_ptr_flag_bitsILi32EEENSS_INS5_IJNSA_ILi8EEESH_EEENS5_IJSH_SB_EEEEEEEvNS4_8identityES11_S1B_vS1C_EENS_8epilogue10collective6detail29Sm90TmaWarpSpecializedAdapterINS1F_15DefaultEpilogueINS_10tfloat32_tESJ_SJ_NS1E_6thread17LinearCombinationIS1J_Li1EffLNS1K_9ScaleType4KindE0ELNS_15FloatRoundStyleE2ES1J_EENS1_15EpilogueDefaultEEEEEvvEEEEvNT_6ParamsE,@"STO_CUDA_ENTRY STV_DEFAULT"
_ZN7cutlass13device_kernelINS_4gemm6kernel13GemmUniversalIN4cute5tupleIJiiiiEEENS1_10collective13CollectiveMmaINS1_34MainloopSm90TmaGmmaWarpSpecializedILi5ENS5_IJNS4_1CILi1EEESB_SB_EEENS1_35KernelTmaWarpSpecializedCooperativeEEENS5_IJNSA_ILi256EEENSA_ILi64EEENSA_ILi32EEEEEEfNS5_IJlSB_lEEEfSJ_NS4_8TiledMMAINS4_8MMA_AtomIJNS4_4SM904GMMA29MMA_64x64x8_F32TF32TF32_SS_TNILNSN_7ScaleInE1ELSP_1EEEEEENS4_6LayoutINS5_IJNSA_ILi2EEESB_SB_EEENS5_IJSB_NSA_ILi0EEESV_EEEEENS5_IJNS4_10UnderscoreESY_SY_EEEEENS4_13SM90_TMA_LOADENS4_14ComposedLayoutINS4_7SwizzleILi3ELi4ELi3EEENS4_18smem_ptr_flag_bitsILi32EEENSS_INS5_IJNSA_ILi8EEESH_EEENS5_IJSH_SB_EEEEEEEvNS4_8identityES11_S1B_vS1C_EENS_8epilogue10collective6detail29Sm90TmaWarpSpecializedAdapterINS1F_15DefaultEpilogueINS_10tfloat32_tESJ_SJ_NS1E_6thread17LinearCombinationIS1J_Li1EffLNS1K_9ScaleType4KindE0ELNS_15FloatRoundStyleE2ES1J_EENS1_15EpilogueDefaultEEEEEvvEEEEvNT_6ParamsE:
[----:B------:R-:W0:Y:S01]  /*0000*/  LDC R1, c[0x0][0x28] ;  /* 0x00000a00ff017b82 */ /* 0x000e220000000800 */
[----:B------:R-:W1:Y:S01]  /*0010*/  S2R R18, SR_TID.X ;  /* 0x0000000000127919 */ /* 0x000e620000002100 */
[----:B------:R-:W-:Y:S01]  /*0020*/  ELECT P0, URZ, PT ;  /* 0x00000000003f782f */ /* 0x000fe20003800000 */
[----:B------:R-:W-:Y:S01]  /*0030*/  BSSY B0, `(.L_x_0) ;  /* 0x000000f000007945 */ /* 0x000fe20003800000 */
[--C-:B-1----:R-:W-:Y:S02]  /*0040*/  SHF.R.U32.HI R0, RZ, 0x5, R18.reuse ;  /* 0x00000005ff007819 */ /* 0x102fe40000011612 */
[----:B------:R-:W-:-:S03]  /*0050*/  SHF.R.U32.HI R22, RZ, 0x7, R18 ;  /* 0x00000007ff167819 */ /* 0x000fc60000011612 */
[----:B------:R-:W1:Y:S04]  /*0060*/  SHFL.IDX PT, R5, R0, RZ, 0x1f ;  /* 0x00001fff00057589 */ /* 0x000e6800000e0000 */
[----:B------:R2:W3:Y:S01]  /*0070*/  SHFL.IDX PT, R8, R22, RZ, 0x1f ;  /* 0x00001fff16087589 */ /* 0x0004e200000e0000 */
[----:B-1----:R-:W-:-:S13]  /*0080*/  ISETP.NE.OR P0, PT, R5, RZ, !P0 ;  /* 0x000000ff0500720c */ /* 0x002fda0004705670 */
[----:B0-23--:R-:W-:Y:S05]  /*0090*/  @P0 BRA `(.L_x_1) ;  /* 0x0000000000200947 */ /* 0x00dfea0003800000 */
[----:B------:R-:W-:Y:S02]  /*00a0*/  ULDC.64 UR4, c[0x0][0x198] ;  /* 0x0000660000047ab9 */ /* 0x000fe40000000a00 */
[----:B------:R-:W-:Y:S02]  /*00b0*/  UIADD3 UR6, UP0, UR4, 0xf0, URZ ;  /* 0x000000f004067890 */ /* 0x000fe4000ff1e03f */
[----:B------:R-:W-:Y:S02]  /*00c0*/  UIADD3 UR4, UP1, UR4, 0x1f0, URZ ;  /* 0x000001f004047890 */ /* 0x000fe4000ff3e03f */
[----:B------:R-:W-:Y:S02]  /*00d0*/  UIADD3.X UR7, URZ, UR5, URZ, UP0, !UPT ;  /* 0x000000053f077290 */ /* 0x000fe400087fe43f */
[----:B------:R-:W-:-:S07]  /*00e0*/  UIADD3.X UR5, URZ, UR5, URZ, UP1, !UPT ;  /* 0x000000053f057290 */ /* 0x000fce0008ffe43f */
[----:B------:R0:W-:Y:S02]  /*00f0*/  UTMACCTL.PF [UR6] ;  /* 0x00000000060079b9 */ /* 0x0001e40008040000 */
[----:B------:R0:W-:Y:S02]  /*0100*/  UTMACCTL.PF [UR4] ;  /* 0x00000000040079b9 */ /* 0x0001e40008040000 */
[----:B0-----:R-:W-:Y:S01]  /*0110*/  NOP ;  /* 0x0000000000007918 */ /* 0x001fe20000000000 */
.L_x_1:
[----:B------:R-:W-:Y:S05]  /*0120*/  BSYNC B0 ;  /* 0x0000000000007941 */ /* 0x000fea0003800000 */
.L_x_0:
[----:B------:R-:W0:Y:S02]  /*0130*/  SHFL.IDX PT, R2, R0, RZ, 0x1f ;  /* 0x00001fff00027589 */ /* 0x000e2400000e0000 */
[----:B0-----:R-:W-:-:S13]  /*0140*/  ISETP.NE.AND P0, PT, R2, RZ, PT ;  /* 0x000000ff0200720c */ /* 0x001fda0003f05270 */
[----:B------:R-:W-:Y:S05]  /*0150*/  @P0 BRA `(.L_x_2) ;  /* 0x0000000000600947 */ /* 0x000fea0003800000 */
[----:B------:R-:W0:Y:S01]  /*0160*/  S2UR UR8, SR_CgaCtaId ;  /* 0x00000000000879c3 */ /* 0x000e220000008800 */
[----:B------:R-:W-:Y:S01]  /*0170*/  UMOV UR4, 0x400 ;  /* 0x0000040000047882 */ /* 0x000fe20000000000 */
[----:B------:R-:W-:Y:S01]  /*0180*/  UMOV UR5, 0x1 ;  /* 0x0000000100057882 */ /* 0x000fe20000000000 */
[----:B------:R-:W-:Y:S01]  /*0190*/  UMOV UR6, 0x100 ;  /* 0x0000010000067882 */ /* 0x000fe20000000000 */
[----:B------:R-:W-:Y:S01]  /*01a0*/  ELECT P0, URZ, PT ;  /* 0x00000000003f782f */ /* 0x000fe20003800000 */
[----:B------:R-:W-:-:S04]  /*01b0*/  UIADD3 UR6, -UR6, 0x100000, URZ ;  /* 0x0010000006067890 */ /* 0x000fc8000fffe13f */
[----:B------:R-:W-:Y:S02]  /*01c0*/  USHF.L.U32 UR7, UR6, 0xb, URZ ;  /* 0x0000000b06077899 */ /* 0x000fe4000800063f */
[----:B------:R-:W-:Y:S02]  /*01d0*/  USHF.L.U32 UR6, UR6, 0x1, URZ ;  /* 0x0000000106067899 */ /* 0x000fe4000800063f */
[----:B0-----:R-:W-:Y:S02]  /*01e0*/  ULEA UR8, UR8, UR4, 0x18 ;  /* 0x0000000408087291 */ /* 0x001fe4000f8ec03f */
[----:B------:R-:W-:-:S04]  /*01f0*/  UIADD3 UR4, -UR5, 0x100000, URZ ;  /* 0x0010000005047890 */ /* 0x000fc8000fffe13f */
[----:B------:R-:W-:Y:S02]  /*0200*/  USHF.L.U32 UR5, UR4, 0xb, URZ ;  /* 0x0000000b04057899 */ /* 0x000fe4000800063f */
[----:B------:R-:W-:Y:S01]  /*0210*/  USHF.L.U32 UR4, UR4, 0x1, URZ ;  /* 0x0000000104047899 */ /* 0x000fe2000800063f */
[----:B------:R-:W0:Y:S11]  /*0220*/  FENCE.VIEW.ASYNC.S ;  /* 0x00000000000073c6 */ /* 0x000e360000000000 */
[----:B0-----:R0:W1:Y:S01]  /*0230*/  SYNCS.EXCH.64 URZ, [UR8], UR4 ;  /* 0x00000004083f75b2 */ /* 0x0010620008000100 */
[----:B------:R0:W2:Y:S01]  /*0240*/  SYNCS.EXCH.64 URZ, [UR8+0x28], UR6 ;  /* 0x00002806083f75b2 */ /* 0x0000a20008000100 */
[----:B------:R0:W3:Y:S01]  /*0250*/  SYNCS.EXCH.64 URZ, [UR8+0x8], UR4 ;  /* 0x00000804083f75b2 */ /* 0x0000e20008000100 */
[----:B------:R0:W4:Y:S01]  /*0260*/  SYNCS.EXCH.64 URZ, [UR8+0x30], UR6 ;  /* 0x00003006083f75b2 */ /* 0x0001220008000100 */
[----:B------:R0:W0:Y:S01]  /*0270*/  SYNCS.EXCH.64 URZ, [UR8+0x10], UR4 ;  /* 0x00001004083f75b2 */ /* 0x0000220008000100 */
[----:B------:R0:W0:Y:S01]  /*0280*/  SYNCS.EXCH.64 URZ, [UR8+0x38], UR6 ;  /* 0x00003806083f75b2 */ /* 0x0000220008000100 */
[----:B------:R0:W0:Y:S01]  /*0290*/  SYNCS.EXCH.64 URZ, [UR8+0x18], UR4 ;  /* 0x00001804083f75b2 */ /* 0x0000220008000100 */
[----:B------:R0:W0:Y:S01]  /*02a0*/  SYNCS.EXCH.64 URZ, [UR8+0x40], UR6 ;  /* 0x00004006083f75b2 */ /* 0x0000220008000100 */
[----:B------:R0:W0:Y:S01]  /*02b0*/  SYNCS.EXCH.64 URZ, [UR8+0x20], UR4 ;  /* 0x00002004083f75b2 */ /* 0x0000220008000100 */
[----:B------:R0:W0:Y:S01]  /*02c0*/  SYNCS.EXCH.64 URZ, [UR8+0x48], UR6 ;  /* 0x00004806083f75b2 */ /* 0x0000220008000100 */
[----:B------:R-:W-:Y:S01]  /*02d0*/  NOP ;  /* 0x0000000000007918 */ /* 0x000fe20000000000 */
.L_x_2:
[----:B------:R-:W5:Y:S01]  /*02e0*/  SHFL.IDX PT, R0, R0, RZ, 0x1f ;  /* 0x00001fff00007589 */ /* 0x000f6200000e0000 */
[----:B------:R-:W1:Y:S01]  /*02f0*/  LDC R2, c[0x0][0x65c] ;  /* 0x00019700ff027b82 */ /* 0x000e620000000800 */
[----:B------:R-:W-:Y:S02]  /*0300*/  ELECT P0, URZ, PT ;  /* 0x00000000003f782f */ /* 0x000fe40003800000 */
[----:B------:R-:W-:Y:S01]  /*0310*/  LOP3.LUT R6, R6, 0xfffff7ff, RZ, 0xc0, !PT ;  /* 0xfffff7ff06067812 */ /* 0x000fe200078ec0ff */
[----:B------:R-:W2:Y:S01]  /*0320*/  S2R R3, SR_CTAID.Y ;  /* 0x0000000000037919 */ /* 0x000ea20000002600 */
[----:B0-----:R-:W-:Y:S01]  /*0330*/  UMOV UR4, 0x20 ;  /* 0x0000002000047882 */ /* 0x001fe20000000000 */
[----:B------:R-:W-:Y:S01]  /*0340*/  ISETP.NE.AND P2, PT, R8, RZ, PT ;  /* 0x000000ff0800720c */ /* 0x000fe20003f45270 */
[----:B------:R-:W-:Y:S01]  /*0350*/  NOP ;  /* 0x0000000000007918 */ /* 0x000fe20000000000 */
[----:B------:R-:W0:Y:S01]  /*0360*/  S2R R4, SR_CTAID.X ;  /* 0x0000000000047919 */ /* 0x000e220000002500 */
[----:B------:R-:W-:Y:S01]  /*0370*/  NOP ;  /* 0x0000000000007918 */ /* 0x000fe20000000000 */
[----:B-----5:R-:W-:-:S02]  /*0380*/  ISETP.NE.OR P0, PT, R0, RZ, !P0 ;  /* 0x000000ff0000720c */ /* 0x020fc40004705670 */
[----:B-1----:R-:W-:-:S11]  /*0390*/  ISETP.NE.AND P3, PT, R2, 0x1, PT ;  /* 0x000000010200780c */ /* 0x002fd60003f65270 */
[----:B------:R-:W-:Y:S01]  /*03a0*/  VOTEU.ALL UP0, P0 ;  /* 0x00000000003f7886 */ /* 0x000fe20000000000 */
[----:B------:R-:W-:Y:S01]  /*03b0*/  VOTEU.ALL UP1, P0 ;  /* 0x00000000003f7886 */ /* 0x000fe20000020000 */
[----:B------:R-:W-:Y:S01]  /*03c0*/  @P3 LOP3.LUT R6, R6, 0x800, RZ, 0xfc, !PT ;  /* 0x0000080006063812 */ /* 0x000fe200078efcff */
[----:B------:R-:W0:Y:S01]  /*03d0*/  @P3 LDC R17, c[0x0][0x10] ;  /* 0x00000400ff113b82 */ /* 0x000e220000000800 */
[----:B------:R-:W-:Y:S01]  /*03e0*/  SHF.R.S32.HI R6, RZ, 0x1f, R5 ;  /* 0x0000001fff067819 */ /* 0x000fe20000011405 */
[----:B------:R-:W-:Y:S01]  /*03f0*/  @!UP0 UMOV UR6, 0x400 ;  /* 0x0000040000068882 */ /* 0x000fe20000000000 */
[----:B------:R-:W-:-:S04]  /*0400*/  @!UP0 UIADD3 UR4, -UR4, 0x100000, URZ ;  /* 0x0010000004048890 */ /* 0x000fc8000fffe13f */
[----:B------:R-:W-:Y:S02]  /*0410*/  @!UP0 USHF.L.U32 UR5, UR4, 0xb, URZ ;  /* 0x0000000b04058899 */ /* 0x000fe4000800063f */
[----:B------:R-:W-:Y:S01]  /*0420*/  @!UP0 USHF.L.U32 UR4, UR4, 0x1, URZ ;  /* 0x0000000104048899 */ /* 0x000fe2000800063f */
[----:B------:R-:W-:Y:S01]  /*0430*/  @P3 IMAD.MOV.U32 R7, RZ, RZ, RZ ;  /* 0x000000ffff073224 */ /* 0x000fe200078e00ff */
[----:B------:R-:W-:Y:S01]  /*0440*/  LEA.HI R6, R6, R5, RZ, 0x2 ;  /* 0x0000000506067211 */ /* 0x000fe200078f10ff */
[----:B------:R-:W-:Y:S01]  /*0450*/  @P3 IMAD.MOV.U32 R11, RZ, RZ, RZ ;  /* 0x000000ffff0b3224 */ /* 0x000fe200078e00ff */
[----:B------:R-:W1:Y:S02]  /*0460*/  @!UP0 S2UR UR7, SR_CgaCtaId ;  /* 0x00000000000789c3 */ /* 0x000e640000008800 */
[----:B------:R-:W-:Y:S01]  /*0470*/  LOP3.LUT R0, R6, 0xfffffffc, RZ, 0xc0, !PT ;  /* 0xfffffffc06007812 */ /* 0x000fe200078ec0ff */
[----:B--2---:R-:W-:-:S04]  /*0480*/  @P3 IMAD.MOV.U32 R6, RZ, RZ, R3 ;  /* 0x000000ffff063224 */ /* 0x004fc800078e0003 */
[----:B------:R-:W-:Y:S01]  /*0490*/  IMAD.IADD R0, R5, 0x1, -R0 ;  /* 0x0000000105007824 */ /* 0x000fe200078e0a00 */
[----:B------:R-:W2:Y:S01]  /*04a0*/  @!P3 LDC R9, c[0x0][0xc] ;  /* 0x00000300ff09bb82 */ /* 0x000ea20000000800 */
[----:B------:R-:W-:Y:S02]  /*04b0*/  IMAD.MOV.U32 R5, RZ, RZ, RZ ;  /* 0x000000ffff057224 */ /* 0x000fe400078e00ff */
[----:B0-----:R-:W-:-:S04]  /*04c0*/  @P3 IMAD.WIDE.U32 R16, R4, R17, R6 ;  /* 0x0000001104103225 */ /* 0x001fc800078e0006 */
[----:B------:R-:W-:Y:S01]  /*04d0*/  @P3 IMAD.IADD R17, R17, 0x1, R11 ;  /* 0x0000000111113824 */ /* 0x000fe200078e020b */
[----:B-1----:R-:W-:Y:S01]  /*04e0*/  @!UP0 ULEA UR6, UR7, UR6, 0x18 ;  /* 0x0000000607068291 */ /* 0x002fe2000f8ec03f */
[----:B------:R-:W-:Y:S01]  /*04f0*/  VOTEU.ALL UP0, P0 ;  /* 0x00000000003f7886 */ /* 0x000fe20000000000 */
[----:B------:R-:W-:-:S04]  /*0500*/  ISETP.NE.AND P0, PT, R0, 0x3, PT ;  /* 0x000000030000780c */ /* 0x000fc80003f05270 */
[----:B------:R-:W-:Y:S01]  /*0510*/  ISETP.EQ.OR P0, PT, R0, RZ, !P0 ;  /* 0x000000ff0000720c */ /* 0x000fe20004702670 */
[----:B--2---:R-:W-:-:S03]  /*0520*/  @!P3 IMAD.WIDE.U32 R6, R9, R3, R4 ;  /* 0x000000030906b225 */ /* 0x004fc600078e0004 */
[C---:B------:R-:W-:Y:S01]  /*0530*/  ISETP.EQ.AND P0, PT, R8.reuse, RZ, P0 ;  /* 0x000000ff0800720c */ /* 0x040fe20000702270 */
[----:B------:R-:W-:Y:S01]  /*0540*/  VIADD R8, R8, 0xffffffff ;  /* 0xffffffff08087836 */ /* 0x000fe20000000000 */
[----:B------:R-:W0:Y:S02]  /*0550*/  FENCE.VIEW.ASYNC.S ;  /* 0x00000000000073c6 */ /* 0x000e240000000000 */
[----:B0-----:R0:W3:Y:S01]  /*0560*/  @!UP0 SYNCS.EXCH.64 URZ, [UR6+0x60], UR4 ;  /* 0x00006004063f85b2 */ /* 0x0010e20008000100 */
[----:B------:R-:W-:Y:S01]  /*0570*/  @!P3 IMAD.MOV.U32 R16, RZ, RZ, R6 ;  /* 0x000000ffff10b224 */ /* 0x000fe200078e0006 */
[----:B------:R-:W-:Y:S01]  /*0580*/  SEL R19, RZ, 0x1, !P0 ;  /* 0x00000001ff137807 */ /* 0x000fe20004000000 */
[----:B------:R-:W-:Y:S01]  /*0590*/  @!P3 IMAD.MOV.U32 R17, RZ, RZ, R7 ;  /* 0x000000ffff11b224 */ /* 0x000fe200078e0007 */
[----:B------:R-:W-:-:S04]  /*05a0*/  ISETP.GE.U32.AND P1, PT, R8, 0x2, PT ;  /* 0x000000020800780c */ /* 0x000fc80003f26070 */
[----:B------:R-:W-:Y:S01]  /*05b0*/  SEL R19, R19, 0x2, P1 ;  /* 0x0000000213137807 */ /* 0x000fe20000800000 */
[----:B------:R0:W3:Y:S01]  /*05c0*/  @!UP1 SYNCS.EXCH.64 URZ, [UR6+0x68], UR4 ;  /* 0x00006804063f95b2 */ /* 0x0000e20008000100 */
[----:B------:R-:W-:Y:S01]  /*05d0*/  NOP ;  /* 0x0000000000007918 */ /* 0x000fe20000000000 */
[----:B---34-:R-:W-:Y:S06]  /*05e0*/  BAR.SYNC.DEFER_BLOCKING 0x0 ;  /* 0x0000000000007b1d */ /* 0x018fec0000010000 */
[----:B------:R-:W-:Y:S05]  /*05f0*/  @!P2 BRA `(.L_x_3) ;  /* 0x00000068006ca947 */ /* 0x000fea0003800000 */
[----:B------:R-:W-:-:S13]  /*0600*/  ISETP.GT.U32.AND P0, PT, R8, 0x1, PT ;  /* 0x000000010800780c */ /* 0x000fda0003f04070 */
[----:B0-----:R-:W-:Y:S05]  /*0610*/  @P0 EXIT ;  /* 0x000000000000094d */ /* 0x001fea0003800000 */
[----:B------:R-:W-:Y:S01]  /*0620*/  ULDC.64 UR4, c[0x0][0x650] ;  /* 0x0001940000047ab9 */ /* 0x000fe20000000a00 */
[----:B------:R-:W-:Y:S01]  /*0630*/  PRMT R0, RZ, 0x7610, R0 ;  /* 0x00007610ff007816 */ /* 0x000fe20000000000 */
[----:B------:R-:W-:Y:S01]  /*0640*/  IMAD.MOV.U32 R100, RZ, RZ, -0x1 ;  /* 0xffffffffff647424 */ /* 0x000fe200078e00ff */
[----:B------:R-:W-:Y:S01]  /*0650*/  ISETP.GE.U32.AND P0, PT, R16, UR4, PT ;  /* 0x0000000410007c0c */ /* 0x000fe2000bf06070 */
[----:B------:R-:W-:Y:S02]  /*0660*/  IMAD.MOV.U32 R90, RZ, RZ, -0x1 ;  /* 0xffffffffff5a7424 */ /* 0x000fe400078e00ff */
[----:B------:R-:W-:Y:S01]  /*0670*/  IMAD.MOV.U32 R23, RZ, RZ, -0x1 ;  /* 0xffffffffff177424 */ /* 0x000fe200078e00ff */
[----:B------:R-:W-:-:S13]  /*0680*/  ISETP.GE.U32.AND.EX P0, PT, R17, UR5, PT, P0 ;  /* 0x0000000511007c0c */ /* 0x000fda000bf06100 */
[----:B------:R-:W-:Y:S05]  /*0690*/  @P0 BRA `(.L_x_4) ;  /* 0x0000000400540947 */ /* 0x000fea0003800000 */
[----:B------:R-:W0:Y:S01]  /*06a0*/  LDC.64 R14, c[0x0][0x628] ;  /* 0x00018a00ff0e7b82 */ /* 0x000e220000000a00 */
[----:B------:R-:W-:Y:S02]  /*06b0*/  IMAD.MOV.U32 R6, RZ, RZ, R16 ;  /* 0x000000ffff067224 */ /* 0x000fe400078e0010 */
[----:B------:R-:W-:-:S05]  /*06c0*/  IMAD.MOV.U32 R7, RZ, RZ, R17 ;  /* 0x000000ffff077224 */ /* 0x000fca00078e0011 */
[----:B------:R-:W1:Y:S08]  /*06d0*/  LDC R0, c[0x0][0x630] ;  /* 0x00018c00ff007b82 */ /* 0x000e700000000800 */
[----:B------:R-:W2:Y:S01]  /*06e0*/  LDC.64 R20, c[0x0][0x620] ;  /* 0x00018800ff147b82 */ /* 0x000ea20000000a00 */
[----:B0-----:R-:W-:-:S04]  /*06f0*/  ISETP.NE.U32.AND P0, PT, R14, RZ, PT ;  /* 0x000000ff0e00720c */ /* 0x001fc80003f05070 */
[----:B------:R-:W-:-:S13]  /*0700*/  ISETP.NE.AND.EX P0, PT, R15, RZ, PT, P0 ;  /* 0x000000ff0f00720c */ /* 0x000fda0003f05300 */
[----:B-12---:R-:W-:Y:S05]  /*0710*/  @!P0 BRA `(.L_x_5) ;  /* 0x0000000000288947 */ /* 0x006fea0003800000 */
[----:B------:R-:W0:Y:S02]  /*0720*/  LDC R11, c[0x0][0x634] ;  /* 0x00018d00ff0b7b82 */ /* 0x000e240000000800 */
[----:B0-----:R-:W-:-:S05]  /*0730*/  IADD3 R11, P0, R16, R11, RZ ;  /* 0x0000000b100b7210 */ /* 0x001fca0007f1e0ff */
[----:B------:R-:W-:-:S04]  /*0740*/  IMAD.X R13, RZ, RZ, R17, P0 ;  /* 0x000000ffff0d7224 */ /* 0x000fc800000e0611 */
[----:B------:R-:W-:-:S04]  /*0750*/  IMAD.WIDE.U32 R6, R13, R14, RZ ;  /* 0x0000000e0d067225 */ /* 0x000fc800078e00ff */
[----:B------:R-:W-:-:S04]  /*0760*/  IMAD.WIDE.U32 R8, P0, R11, R15, R6 ;  /* 0x0000000f0b087225 */ /* 0x000fc80007800006 */
[----:B------:R-:W-:-:S04]  /*0770*/  IMAD.WIDE.U32 R6, R11, R14, RZ ;  /* 0x0000000e0b067225 */ /* 0x000fc800078e00ff */
[----:B------:R-:W-:Y:S01]  /*0780*/  IMAD.X R11, RZ, RZ, RZ, P0 ;  /* 0x000000ffff0b7224 */ /* 0x000fe200000e06ff */
[----:B------:R-:W-:Y:S01]  /*0790*/  IADD3 RZ, P0, R7, R8, RZ ;  /* 0x0000000807ff7210 */ /* 0x000fe20007f1e0ff */
[----:B------:R-:W-:-:S04]  /*07a0*/  IMAD.MOV.U32 R10, RZ, RZ, R9 ;  /* 0x000000ffff0a7224 */ /* 0x000fc800078e0009 */
[----:B------:R-:W-:-:S08]  /*07b0*/  IMAD.WIDE.U32.X R6, R13, R15, R10, P0 ;  /* 0x0000000f0d067225 */ /* 0x000fd000000e040a */
.L_x_5:
[-CC-:B------:R-:W-:Y:S01]  /*07c0*/  SHF.R.U64 R23, R6, R0.reuse, R7.reuse ;  /* 0x0000000006177219 */ /* 0x180fe20000001207 */
[----:B------:R-:W0:Y:S01]  /*07d0*/  LDC R10, c[0x0][0x618] ;  /* 0x00018600ff0a7b82 */ /* 0x000e220000000800 */
[----:B------:R-:W-:Y:S01]  /*07e0*/  SHF.R.U32.HI R5, RZ, R0, R7 ;  /* 0x00000000ff057219 */ /* 0x000fe20000011607 */
[----:B------:R-:W-:Y:S01]  /*07f0*/  ULDC UR4, c[0x0][0x150] ;  /* 0x0000540000047ab9 */ /* 0x000fe20000000800 */
[----:B------:R-:W-:Y:S02]  /*0800*/  IADD3 R9, P0, RZ, -R23, RZ ;  /* 0x80000017ff097210 */ /* 0x000fe40007f1e0ff */
[----:B------:R-:W-:-:S03]  /*0810*/  I2FP.F32.U32 R0, R4 ;  /* 0x0000000400007245 */ /* 0x000fc60000201000 */
[----:B------:R-:W1:Y:S01]  /*0820*/  LDC.64 R28, c[0x0][0x640] ;  /* 0x00019000ff1c7b82 */ /* 0x000e620000000a00 */
[----:B------:R-:W-:Y:S02]  /*0830*/  IMAD.X R11, RZ, RZ, ~R5, P0 ;  /* 0x000000ffff0b7224 */ /* 0x000fe400000e0e05 */
[----:B------:R-:W-:Y:S01]  /*0840*/  FMUL R0, R0, UR4 ;  /* 0x0000000400007c20 */ /* 0x000fe20008400000 */
[----:B------:R-:W-:Y:S01]  /*0850*/  IMAD.WIDE.U32 R6, R9, R20, R16 ;  /* 0x0000001409067225 */ /* 0x000fe200078e0010 */
[----:B------:R-:W-:-:S03]  /*0860*/  ULDC UR4, c[0x0][0x154] ;  /* 0x0000550000047ab9 */ /* 0x000fc60000000800 */
[----:B------:R-:W-:Y:S01]  /*0870*/  IMAD R8, R11, R20, RZ ;  /* 0x000000140b087224 */ /* 0x000fe200078e02ff */
[----:B------:R-:W2:Y:S01]  /*0880*/  LDC R5, c[0x0][0x144] ;  /* 0x00005100ff057b82 */ /* 0x000ea20000000800 */
[----:B------:R-:W3:Y:S02]  /*0890*/  F2I.U32.TRUNC.NTZ R0, R0 ;  /* 0x0000000000007305 */ /* 0x000ee4000020f000 */
[----:B------:R-:W-:-:S04]  /*08a0*/  IMAD R9, R9, R21, R8 ;  /* 0x0000001509097224 */ /* 0x000fc800078e0208 */
[----:B------:R-:W-:Y:S01]  /*08b0*/  IMAD.IADD R7, R7, 0x1, R9 ;  /* 0x0000000107077824 */ /* 0x000fe200078e0209 */
[----:B------:R-:W4:Y:S01]  /*08c0*/  LDC R12, c[0x0][0x608] ;  /* 0x00018200ff0c7b82 */ /* 0x000f220000000800 */
[----:B------:R-:W-:-:S03]  /*08d0*/  IMAD.MOV.U32 R9, RZ, RZ, -0x1 ;  /* 0xffffffffff097424 */ /* 0x000fc600078e00ff */
[-CC-:B0-----:R-:W-:Y:S02]  /*08e0*/  SHF.R.U64 R20, R6, R10.reuse, R7.reuse ;  /* 0x0000000a06147219 */ /* 0x181fe40000001207 */
[----:B------:R-:W-:Y:S02]  /*08f0*/  I2FP.F32.U32 R6, R3 ;  /* 0x0000000300067245 */ /* 0x000fe40000201000 */
[----:B------:R-:W0:Y:S01]  /*0900*/  LDC R26, c[0x0][0x658] ;  /* 0x00019600ff1a7b82 */ /* 0x000e220000000800 */
[----:B-1----:R-:W-:Y:S01]  /*0910*/  ISETP.NE.U32.AND P0, PT, R28, RZ, PT ;  /* 0x000000ff1c00720c */ /* 0x002fe20003f05070 */
[----:B---3--:R-:W-:Y:S01]  /*0920*/  IMAD.MOV R8, RZ, RZ, -R0 ;  /* 0x000000ffff087224 */ /* 0x008fe200078e0a00 */
[----:B------:R-:W-:Y:S01]  /*0930*/  SHF.R.U32.HI R7, RZ, R10, R7 ;  /* 0x0000000aff077219 */ /* 0x000fe20000011607 */
[----:B------:R-:W-:Y:S01]  /*0940*/  FMUL R6, R6, UR4 ;  /* 0x0000000406067c20 */ /* 0x000fe20008400000 */
[----:B------:R-:W-:-:S03]  /*0950*/  ISETP.NE.AND.EX P0, PT, R29, RZ, PT, P0 ;  /* 0x000000ff1d00720c */ /* 0x000fc60003f05300 */
[----:B------:R-:W1:Y:S01]  /*0960*/  LDC R14, c[0x0][0x148] ;  /* 0x00005200ff0e7b82 */ /* 0x000e620000000800 */
[----:B--2---:R-:W-:-:S07]  /*0970*/  IMAD R0, R5, R8, R4 ;  /* 0x0000000805007224 */ /* 0x004fce00078e0204 */
[----:B------:R-:W2:Y:S01]  /*0980*/  LDC R24, c[0x0][0x600] ;  /* 0x00018000ff187b82 */ /* 0x000ea20000000800 */
[-CC-:B----4-:R-:W-:Y:S02]  /*0990*/  SHF.R.U64 R30, R20, R12.reuse, R7.reuse ;  /* 0x0000000c141e7219 */ /* 0x190fe40000001207 */
[----:B------:R-:W-:Y:S01]  /*09a0*/  SHF.R.U32.HI R5, RZ, R12, R7 ;  /* 0x0000000cff057219 */ /* 0x000fe20000011607 */
[----:B------:R-:W-:Y:S01]  /*09b0*/  IMAD.MOV.U32 R7, RZ, RZ, 0x1 ;  /* 0x00000001ff077424 */ /* 0x000fe200078e00ff */
[----:B------:R3:W4:Y:S03]  /*09c0*/  F2I.U32.TRUNC.NTZ R12, R6 ;  /* 0x00000006000c7305 */ /* 0x000726000020f000 */
[----:B------:R-:W1:Y:S01]  /*09d0*/  LDC R15, c[0x0][0x648] ;  /* 0x00019200ff0f7b82 */ /* 0x000e620000000800 */
[-C--:B0-----:R-:W-:Y:S02]  /*09e0*/  SHF.L.U32 R4, R9, R26.reuse, RZ ;  /* 0x0000001a09047219 */ /* 0x081fe400000006ff */
[----:B------:R-:W-:-:S02]  /*09f0*/  SHF.R.U64 R32, R30, R26, R5 ;  /* 0x0000001a1e207219 */ /* 0x000fc40000001205 */
[----:B------:R-:W-:Y:S02]  /*0a00*/  LOP3.LUT R11, RZ, R4, RZ, 0x33, !PT ;  /* 0x00000004ff0b7212 */ /* 0x000fe400078e33ff */
[-C--:B------:R-:W-:Y:S01]  /*0a10*/  SHF.R.U32.HI R5, RZ, R26.reuse, R5 ;  /* 0x0000001aff057219 */ /* 0x080fe20000011605 */
[----:B------:R-:W0:Y:S01]  /*0a20*/  LDC R21, c[0x0][0x638] ;  /* 0x00018e00ff157b82 */ /* 0x000e220000000800 */
[----:B------:R-:W-:Y:S01]  /*0a30*/  SHF.L.U32 R10, R7, R26, RZ ;  /* 0x0000001a070a7219 */ /* 0x000fe200000006ff */
[----:B------:R-:W-:-:S06]  /*0a40*/  IMAD.MOV.U32 R4, RZ, RZ, R32 ;  /* 0x000000ffff047224 */ /* 0x000fcc00078e0020 */
[----:B------:R-:W0:Y:S01]  /*0a50*/  LDC R100, c[0x0][0x610] ;  /* 0x00018400ff647b82 */ /* 0x000e220000000800 */
[----:B---34-:R-:W-:Y:S05]  /*0a60*/  @!P0 BRA `(.L_x_6) ;  /* 0x0000000000288947 */ /* 0x018fea0003800000 */
[----:B------:R-:W3:Y:S02]  /*0a70*/  LDC R9, c[0x0][0x64c] ;  /* 0x00019300ff097b82 */ /* 0x000ee40000000800 */
[----:B---3--:R-:W-:-:S05]  /*0a80*/  IADD3 R9, P0, R32, R9, RZ ;  /* 0x0000000920097210 */ /* 0x008fca0007f1e0ff */
        /* <DEDUP_REMOVED lines=8> */
.L_x_6:
[----:B-1----:R-:W-:Y:S01]  /*0b10*/  SHF.R.U64 R4, R4, R15, R5 ;  /* 0x0000000f04047219 */ /* 0x002fe20000001205 */
[----:B--2---:R-:W-:Y:S01]  /*0b20*/  VIADD R5, R24, 0xffffffff ;  /* 0xffffffff18057836 */ /* 0x004fe20000000000 */
[----:B------:R-:W-:Y:S01]  /*0b30*/  LOP3.LUT R11, R30, R11, RZ, 0xc0, !PT ;  /* 0x0000000b1e0b7212 */ /* 0x000fe200078ec0ff */
[----:B------:R-:W-:Y:S02]  /*0b40*/  IMAD.MOV R12, RZ, RZ, -R12 ;  /* 0x000000ffff0c7224 */ /* 0x000fe400078e0a0c */
[----:B------:R-:W-:Y:S01]  /*0b50*/  IMAD.MOV R6, RZ, RZ, -R4 ;  /* 0x000000ffff067224 */ /* 0x000fe200078e0a04 */
[----:B------:R-:W-:Y:S01]  /*0b60*/  LOP3.LUT R5, R20, R5, RZ, 0xc0, !PT ;  /* 0x0000000514057212 */ /* 0x000fe200078ec0ff */
[----:B------:R-:W-:Y:S02]  /*0b70*/  @P3 IMAD R0, R14, R12, R3 ;  /* 0x0000000c0e003224 */ /* 0x000fe400078e0203 */
[----:B------:R-:W-:Y:S02]  /*0b80*/  IMAD R11, R10, R4, R11 ;  /* 0x000000040a0b7224 */ /* 0x000fe400078e020b */
[----:B0-----:R-:W-:-:S02]  /*0b90*/  IMAD R3, R6, R21, R32 ;  /* 0x0000001506037224 */ /* 0x001fc400078e0220 */
[----:B------:R-:W-:Y:S02]  /*0ba0*/  IMAD R100, R11, R100, R0 ;  /* 0x000000640b647224 */ /* 0x000fe400078e0200 */
[----:B------:R-:W-:Y:S02]  /*0bb0*/  IMAD R3, R3, R24, R5 ;  /* 0x0000001803037224 */ /* 0x000fe400078e0205 */
[----:B------:R-:W-:-:S03]  /*0bc0*/  IMAD.MOV.U32 R0, RZ, RZ, 0x1 ;  /* 0x00000001ff007424 */ /* 0x000fc600078e00ff */
[----:B------:R-:W-:Y:S02]  /*0bd0*/  SEL R90, R3, R100, !P3 ;  /* 0x00000064035a7207 */ /* 0x000fe40005800000 */
[----:B------:R-:W-:-:S07]  /*0be0*/  SEL R100, R100, R3, !P3 ;  /* 0x0000000364647207 */ /* 0x000fce0005800000 */
.L_x_4:
[----:B------:R-:W-:-:S08]  /*0bf0*/  NOP ;  /* 0x0000000000007918 */ /* 0x000fd00000000000 */
[----:B------:R-:W0:Y:S02]  /*0c00*/  USETMAXREG.TRY_ALLOC.CTAPOOL UP0, 0xe8 ;  /* 0x000000e8000079c8 */ /* 0x000e240008000600 */
[----:B0-----:R-:W-:-:S13]  /*0c10*/  PLOP3.LUT P0, PT, PT, PT, UP0, 0x80, 0x0 ;  /* 0x000000000000781c */ /* 0x001fda0003f0f008 */
[----:B------:R-:W-:Y:S05]  /*0c20*/  @!P0 BRA `(.L_x_4) ;  /* 0xfffffffc00f08947 */ /* 0x000fea000383ffff */
[----:B------:R-:W-:Y:S01]  /*0c30*/  ULDC.64 UR4, c[0x0][0x598] ;  /* 0x0001660000047ab9 */ /* 0x000fe20000000a00 */
[----:B------:R-:W-:Y:S01]  /*0c40*/  ULDC.64 UR36, c[0x0][0x208] ;  /* 0x0000820000247ab9 */ /* 0x000fe20000000a00 */
[----:B------:R-:W-:-:S04]  /*0c50*/  ISETP.NE.U32.AND P0, PT, RZ, UR4, PT ;  /* 0x00000004ff007c0c */ /* 0x000fc8000bf05070 */
[----:B------:R-:W-:-:S13]  /*0c60*/  ISETP.NE.AND.EX P0, PT, RZ, UR5, PT, P0 ;  /* 0x00000005ff007c0c */ /* 0x000fda000bf05300 */
[----:B------:R-:W-:Y:S05]  /*0c70*/  @!P0 BRA `(.L_x_7) ;  /* 0x00000000001c8947 */ /* 0x000fea0003800000 */
[----:B------:R-:W0:Y:S02]  /*0c80*/  LDC.64 R4, c[0x0][0x598] ;  /* 0x00016600ff047b82 */ /* 0x000e240000000a00 */
[----:B0-----:R-:W2:Y:S02]  /*0c90*/  LDG.E.64 R4, desc[UR36][R4.64] ;  /* 0x0000002404047981 */ /* 0x001ea4000c1e1b00 */
[----:B--2---:R-:W-:-:S04]  /*0ca0*/  ISETP.NE.U32.AND P0, PT, R4, RZ, PT ;  /* 0x000000ff0400720c */ /* 0x004fc80003f05070 */
[----:B------:R-:W-:-:S13]  /*0cb0*/  ISETP.NE.AND.EX P0, PT, R5, RZ, PT, P0 ;  /* 0x000000ff0500720c */ /* 0x000fda0003f05300 */
[----:B------:R-:W-:Y:S05]  /*0cc0*/  @!P0 BRA `(.L_x_7) ;  /* 0x0000000000088947 */ /* 0x000fea0003800000 */
[----:B------:R0:W5:Y:S01]  /*0cd0*/  LD.E R88, desc[UR36][R4.64] ;  /* 0x0000002404587980 */ /* 0x000162000c101900 */
[----:B------:R-:W-:Y:S05]  /*0ce0*/  BRA `(.L_x_8) ;  /* 0x0000000000247947 */ /* 0x000fea0003800000 */
.L_x_7:
[----:B------:R-:W-:Y:S02]  /*0cf0*/  ULDC.64 UR4, c[0x0][0x588] ;  /* 0x0001620000047ab9 */ /* 0x000fe40000000a00 */
[----:B------:R-:W-:-:S04]  /*0d00*/  ISETP.NE.U32.AND P0, PT, RZ, UR4, PT ;  /* 0x00000004ff007c0c */ /* 0x000fc8000bf05070 */
[----:B------:R-:W-:-:S13]  /*0d10*/  ISETP.NE.AND.EX P0, PT, RZ, UR5, PT, P0 ;  /* 0x00000005ff007c0c */ /* 0x000fda000bf05300 */
[----:B------:R-:W-:Y:S05]  /*0d20*/  @!P0 BRA `(.L_x_9) ;  /* 0x00000000000c8947 */ /* 0x000fea0003800000 */
[----:B------:R-:W0:Y:S02]  /*0d30*/  LDC.64 R88, c[0x0][0x588] ;  /* 0x00016200ff587b82 */ /* 0x000e240000000a00 */
[----:B0-----:R1:W5:Y:S01]  /*0d40*/  LDG.E R88, desc[UR36][R88.64] ;  /* 0x0000002458587981 */ /* 0x001362000c1e1900 */
[----:B------:R-:W-:Y:S05]  /*0d50*/  BRA `(.L_x_8) ;  /* 0x0000000000087947 */ /* 0x000fea0003800000 */
.L_x_9:
[----:B------:R-:W-:Y:S02]  /*0d60*/  ULDC UR4, c[0x0][0x580] ;  /* 0x0001600000047ab9 */ /* 0x000fe40000000800 */
[----:B------:R-:W-:-:S07]  /*0d70*/  IMAD.U32 R88, RZ, RZ, UR4 ;  /* 0x00000004ff587e24 */ /* 0x000fce000f8e00ff */
.L_x_8:
[----:B------:R-:W-:Y:S02]  /*0d80*/  ULDC.64 UR4, c[0x0][0x5a0] ;  /* 0x0001680000047ab9 */ /* 0x000fe40000000a00 */
[----:B------:R-:W-:-:S04]  /*0d90*/  ISETP.NE.U32.AND P0, PT, RZ, UR4, PT ;  /* 0x00000004ff007c0c */ /* 0x000fc8000bf05070 */
[----:B------:R-:W-:-:S13]  /*0da0*/  ISETP.NE.AND.EX P0, PT, RZ, UR5, PT, P0 ;  /* 0x00000005ff007c0c */ /* 0x000fda000bf05300 */
[----:B------:R-:W-:Y:S05]  /*0db0*/  @!P0 BRA `(.L_x_10) ;  /* 0x00000000001c8947 */ /* 0x000fea0003800000 */
[----:B0-----:R-:W0:Y:S02]  /*0dc0*/  LDC.64 R4, c[0x0][0x5a0] ;  /* 0x00016800ff047b82 */ /* 0x001e240000000a00 */
[----:B0-----:R-:W2:Y:S02]  /*0dd0*/  LDG.E.64 R4, desc[UR36][R4.64] ;  /* 0x0000002404047981 */ /* 0x001ea4000c1e1b00 */
[----:B--2---:R-:W-:-:S04]  /*0de0*/  ISETP.NE.U32.AND P0, PT, R4, RZ, PT ;  /* 0x000000ff0400720c */ /* 0x004fc80003f05070 */
[----:B------:R-:W-:-:S13]  /*0df0*/  ISETP.NE.AND.EX P0, PT, R5, RZ, PT, P0 ;  /* 0x000000ff0500720c */ /* 0x000fda0003f05300 */
[----:B------:R-:W-:Y:S05]  /*0e00*/  @!P0 BRA `(.L_x_10) ;  /* 0x0000000000088947 */ /* 0x000fea0003800000 */
[----:B-1----:R0:W5:Y:S01]  /*0e10*/  LD.E R89, desc[UR36][R4.64] ;  /* 0x0000002404597980 */ /* 0x002162000c101900 */
[----:B------:R-:W-:Y:S05]  /*0e20*/  BRA `(.L_x_11) ;  /* 0x0000000000247947 */ /* 0x000fea0003800000 */
.L_x_10:
[----:B------:R-:W-:Y:S02]  /*0e30*/  ULDC.64 UR4, c[0x0][0x590] ;  /* 0x0001640000047ab9 */ /* 0x000fe40000000a00 */
[----:B------:R-:W-:-:S04]  /*0e40*/  ISETP.NE.U32.AND P0, PT, RZ, UR4, PT ;  /* 0x00000004ff007c0c */ /* 0x000fc8000bf05070 */
[----:B------:R-:W-:-:S13]  /*0e50*/  ISETP.NE.AND.EX P0, PT, RZ, UR5, PT, P0 ;  /* 0x00000005ff007c0c */ /* 0x000fda000bf05300 */
[----:B------:R-:W-:Y:S05]  /*0e60*/  @!P0 BRA `(.L_x_12) ;  /* 0x00000000000c8947 */ /* 0x000fea0003800000 */
[----:B0-----:R-:W1:Y:S02]  /*0e70*/  LDC.64 R4, c[0x0][0x590] ;  /* 0x00016400ff047b82 */ /* 0x001e640000000a00 */
[----:B-1----:R1:W5:Y:S01]  /*0e80*/  LDG.E R89, desc[UR36][R4.64] ;  /* 0x0000002404597981 */ /* 0x002362000c1e1900 */
[----:B------:R-:W-:Y:S05]  /*0e90*/  BRA `(.L_x_11) ;  /* 0x0000000000087947 */ /* 0x000fea0003800000 */
.L_x_12:
[----:B------:R-:W-:Y:S02]  /*0ea0*/  ULDC UR4, c[0x0][0x584] ;  /* 0x0001610000047ab9 */ /* 0x000fe40000000800 */
[----:B-1----:R-:W-:-:S07]  /*0eb0*/  IMAD.U32 R89, RZ, RZ, UR4 ;  /* 0x00000004ff597e24 */ /* 0x002fce000f8e00ff */
.L_x_11:
[----:B------:R-:W-:-:S13]  /*0ec0*/  LOP3.LUT P0, RZ, R0, 0xff, RZ, 0xc0, !PT ;  /* 0x000000ff00ff7812 */ /* 0x000fda000780c0ff */
[----:B------:R-:W-:Y:S05]  /*0ed0*/  @!P0 EXIT ;  /* 0x000000000000894d */ /* 0x000fea0003800000 */
[----:B------:R-:W-:Y:S01]  /*0ee0*/  ULDC UR4, c[0x0][0x28c] ;  /* 0x0000a30000047ab9 */ /* 0x000fe20000000800 */
[----:B------:R-:W-:Y:S01]  /*0ef0*/  LOP3.LUT R104, R19, 0x1, RZ, 0xfc, !PT ;  /* 0x0000000113687812 */ /* 0x000fe200078efcff */
[----:B------:R-:W-:Y:S01]  /*0f00*/  UIADD3 UR4, UR4, 0x1f, URZ ;  /* 0x0000001f04047890 */ /* 0x000fe2000fffe03f */
[----:B------:R-:W-:Y:S01]  /*0f10*/  UMOV UR38, URZ ;  /* 0x0000003f00267c82 */ /* 0x000fe20008000000 */
[----:B------:R-:W-:Y:S02]  /*0f20*/  UMOV UR39, URZ ;  /* 0x0000003f00277c82 */ /* 0x000fe40008000000 */
[----:B------:R-:W-:-:S04]  /*0f30*/  USHF.R.S32.HI UR5, URZ, 0x1f, UR4 ;  /* 0x0000001f3f057899 */ /* 0x000fc80008011404 */
[----:B------:R-:W-:-:S04]  /*0f40*/  ULEA.HI UR5, UR5, UR4, URZ, 0x5 ;  /* 0x0000000405057291 */ /* 0x000fc8000f8f283f */
[----:B------:R-:W-:-:S12]  /*0f50*/  USHF.R.S32.HI UR40, URZ, 0x5, UR5 ;  /* 0x000000053f287899 */ /* 0x000fd80008011405 */
.L_x_156:
[----:B------:R-:W-:Y:S01]  /*0f60*/  LOP3.LUT R0, R18, 0x80, RZ, 0xc0, !PT ;  /* 0x0000008012007812 */ /* 0x000fe200078ec0ff */
[----:B------:R-:W2:Y:S01]  /*0f70*/  S2UR UR7, SR_CgaCtaId ;  /* 0x00000000000779c3 */ /* 0x000ea20000008800 */
[----:B------:R-:W-:Y:S02]  /*0f80*/  UMOV UR6, 0x400 ;  /* 0x0000040000067882 */ /* 0x000fe40000000000 */
[----:B------:R-:W-:-:S06]  /*0f90*/  SHF.R.U32.HI R0, RZ, 0x7, R0 ;  /* 0x00000007ff007819 */ /* 0x000fcc0000011600 */
[----:B---3--:R-:W3:Y:S01]  /*0fa0*/  SHFL.IDX PT, R0, R0, RZ, 0x1f ;  /* 0x00001fff00007589 */ /* 0x008ee200000e0000 */
[----:B--2---:R-:W-:Y:S01]  /*0fb0*/  ULEA UR42, UR7, UR6, 0x18 ;  /* 0x00000006072a7291 */ /* 0x004fe2000f8ec03f */
[----:B---3--:R-:W-:-:S13]  /*0fc0*/  R2UR UR4, R0 ;  /* 0x00000000000472ca */ /* 0x008fda00000e0000 */
[----:B------:R-:W-:-:S04]  /*0fd0*/  ULEA.HI UR5, UR4, UR4, URZ, 0x1 ;  /* 0x0000000404057291 */ /* 0x000fc8000f8f083f */
[----:B------:R-:W-:-:S04]  /*0fe0*/  ULOP3.LUT UR5, UR5, 0x7fffe, URZ, 0xc0, !UPT ;  /* 0x0007fffe05057892 */ /* 0x000fc8000f8ec03f */
[----:B------:R-:W-:-:S03]  /*0ff0*/  UIADD3 UR5, UR4, -UR5, URZ ;  /* 0x8000000504057290 */ /* 0x000fc6000fffe03f */
[----:B------:R-:W-:Y:S01]  /*1000*/  ULDC UR4, c[0x0][0x28c] ;  /* 0x0000a30000047ab9 */ /* 0x000fe20000000800 */
[----:B------:R-:W-:Y:S01]  /*1010*/  ULEA UR5, UR5, UR42, 0xd ;  /* 0x0000002a05057291 */ /* 0x000fe2000f8e683f */
[----:B------:R-:W-:-:S03]  /*1020*/  ISETP.LT.AND P0, PT, RZ, UR4, PT ;  /* 0x00000004ff007c0c */ /* 0x000fc6000bf01270 */
[----:B------:R-:W-:-:S04]  /*1030*/  UIADD3 UR5, UR5, 0x100, URZ ;  /* 0x0000010005057890 */ /* 0x000fc8000fffe03f */
[----:B------:R-:W-:-:S04]  /*1040*/  USHF.R.U32.HI UR5, URZ, 0x4, UR5 ;  /* 0x000000043f057899 */ /* 0x000fc80008011605 */
[----:B------:R-:W-:Y:S02]  /*1050*/  ULOP3.LUT UR41, UR5, 0x3fff, URZ, 0xc0, !UPT ;  /* 0x00003fff05297892 */ /* 0x000fe4000f8ec03f */
[----:B01--4-:R-:W-:Y:S10]  /*1060*/  @P0 BRA `(.L_x_13) ;  /* 0x0000000000400947 */ /* 0x013ff40003800000 */
[----:B------:R-:W-:Y:S01]  /*1070*/  MOV R0, 0x0 ;  /* 0x0000000000007802 */ /* 0x000fe20000000f00 */
[----:B------:R-:W-:Y:S01]  /*1080*/  ULDC.64 UR4, c[0x4][0x68] ;  /* 0x01001a0000047ab9 */ /* 0x000fe20000000a00 */
[----:B------:R-:W-:Y:S01]  /*1090*/  ULDC.64 UR6, c[0x4][0x8] ;  /* 0x0100020000067ab9 */ /* 0x000fe20000000a00 */
[----:B01----:R-:W-:Y:S01]  /*10a0*/  IMAD.U32 R4, RZ, RZ, UR4 ;  /* 0x00000004ff047e24 */ /* 0x003fe2000f8e00ff */
[----:B------:R0:W1:Y:S01]  /*10b0*/  LDC.64 R14, c[0x4][R0] ;  /* 0x01000000000e7b82 */ /* 0x0000620000000a00 */
[----:B------:R-:W-:Y:S01]  /*10c0*/  IMAD.U32 R5, RZ, RZ, UR5 ;  /* 0x00000005ff057e24 */ /* 0x000fe2000f8e00ff */
[----:B------:R-:W-:Y:S01]  /*10d0*/  ULDC.64 UR4, c[0x4][0x70] ;  /* 0x01001c0000047ab9 */ /* 0x000fe20000000a00 */
[----:B------:R-:W-:Y:S02]  /*10e0*/  IMAD.U32 R10, RZ, RZ, UR6 ;  /* 0x00000006ff0a7e24 */ /* 0x000fe4000f8e00ff */
[----:B------:R-:W-:Y:S02]  /*10f0*/  IMAD.U32 R6, RZ, RZ, UR4 ;  /* 0x00000004ff067e24 */ /* 0x000fe4000f8e00ff */
[----:B------:R-:W-:-:S02]  /*1100*/  IMAD.U32 R7, RZ, RZ, UR5 ;  /* 0x00000005ff077e24 */ /* 0x000fc4000f8e00ff */
[----:B------:R-:W-:Y:S02]  /*1110*/  IMAD.U32 R11, RZ, RZ, UR7 ;  /* 0x00000007ff0b7e24 */ /* 0x000fe4000f8e00ff */
[----:B------:R-:W-:Y:S02]  /*1120*/  IMAD.MOV.U32 R8, RZ, RZ, 0x1e1 ;  /* 0x000001e1ff087424 */ /* 0x000fe400078e00ff */
[----:B------:R-:W-:Y:S02]  /*1130*/  IMAD.MOV.U32 R12, RZ, RZ, 0x1 ;  /* 0x00000001ff0c7424 */ /* 0x000fe400078e00ff */
[----:B0-----:R-:W-:-:S07]  /*1140*/  IMAD.MOV.U32 R13, RZ, RZ, RZ ;  /* 0x000000ffff0d7224 */ /* 0x001fce00078e00ff */
[----:B------:R-:W-:-:S07]  /*1150*/  LEPC R20, `(.L_x_13) ;  /* 0x000000001014794e */ /* 0x000fce0000000000 */
[----:B-1---5:R-:W-:Y:S05]  /*1160*/  CALL.ABS.NOINC R14 ;  /* 0x000000000e007343 */ /* 0x022fea0003c00000 */
.L_x_13:
[----:B------:R-:W-:-:S13]  /*1170*/  ISETP.NE.AND P0, PT, R104, 0x3, PT ;  /* 0x000000036800780c */ /* 0x000fda0003f05270 */
[----:B------:R-:W-:Y:S05]  /*1180*/  @!P0 BRA `(.L_x_14) ;  /* 0x0000000000048947 */ /* 0x000fea0003800000 */
[----:B------:R-:W-:Y:S01]  /*1190*/  BPT.TRAP 0x1 ;  /* 0x000000040000795c */ /* 0x000fe20000300000 */
.L_x_14:
[----:B------:R-:W-:Y:S02]  /*11a0*/  IMAD.U32 R3, RZ, RZ, UR39 ;  /* 0x00000027ff037e24 */ /* 0x000fe4000f8e00ff */
[----:B------:R-:W-:-:S03]  /*11b0*/  IMAD.U32 R0, RZ, RZ, UR38 ;  /* 0x00000026ff007e24 */ /* 0x000fc6000f8e00ff */
[----:B------:R-:W-:Y:S02]  /*11c0*/  LEA R3, R3, UR42, 0x3 ;  /* 0x0000002a03037c11 */ /* 0x000fe4000f8e18ff */
[----:B------:R-:W-:-:S04]  /*11d0*/  SHF.L.U32 R0, R0, 0x1f, RZ ;  /* 0x0000001f00007819 */ /* 0x000fc800000006ff */
[----:B------:R2:W3:Y:S01]  /*11e0*/  SYNCS.PHASECHK.TRANS64.TRYWAIT P1, [R3+URZ], R0 ;  /* 0x00000000030075a7 */ /* 0x0004e2000802017f */
[----:B------:R-:W-:Y:S05]  /*11f0*/  @!P0 BRA `(.L_x_15) ;  /* 0x0000000000048947 */ /* 0x000fea0003800000 */
[----:B------:R-:W-:Y:S01]  /*1200*/  BPT.TRAP 0x1 ;  /* 0x000000040000795c */ /* 0x000fe20000300000 */
.L_x_15:
[----:B---3--:R-:W-:Y:S05]  /*1210*/  @P1 BRA `(.L_x_16) ;  /* 0x0000000000081947 */ /* 0x008fea0003800000 */
[----:B------:R-:W3:Y:S02]  /*1220*/  SYNCS.PHASECHK.TRANS64.TRYWAIT P1, [R3+URZ], R0 ;  /* 0x00000000030075a7 */ /* 0x000ee4000802017f */
[----:B---3--:R-:W-:Y:S05]  /*1230*/  @!P1 BRA `(.L_x_17) ;  /* 0x00000074000c9947 */ /* 0x008fea0003800000 */
.L_x_16:
[----:B------:R-:W-:-:S04]  /*1240*/  UISETP.LT.AND UP0, UPT, UR40, 0x1, UPT ;  /* 0x000000012800788c */ /* 0x000fc8000bf01270 */
[----:B------:R-:W-:-:S04]  /*1250*/  USEL UR4, UR40, 0x1, UP0 ;  /* 0x0000000128047887 */ /* 0x000fc80008000000 */
[----:B------:R-:W-:-:S06]  /*1260*/  UIADD3 UR4, UR40, -UR4, URZ ;  /* 0x8000000428047290 */ /* 0x000fcc000fffe03f */
[----:B--23--:R-:W-:Y:S01]  /*1270*/  IMAD.U32 R0, RZ, RZ, UR4 ;  /* 0x00000004ff007e24 */ /* 0x00cfe2000f8e00ff */
[----:B------:R-:W-:Y:S05]  /*1280*/  WARPSYNC.ALL ;  /* 0x0000000000007948 */ /* 0x000fea0003800000 */
[----:B------:R-:W-:Y:S01]  /*1290*/  ISETP.GE.AND P1, PT, R0, 0x1, PT ;  /* 0x000000010000780c */ /* 0x000fe20003f26270 */
[----:B------:R-:W-:Y:S01]  /*12a0*/  UIADD3 UR4, UR42, 0x28100, URZ ;  /* 0x000281002a047890 */ /* 0x000fe2000fffe03f */
[----:B------:R-:W-:Y:S01]  /*12b0*/  WARPGROUP.ARRIVE ;  /* 0x00000000000079c5 */ /* 0x000fe20000000000 */
[----:B------:R-:W-:Y:S01]  /*12c0*/  UMOV UR9, 0x40000040 ;  /* 0x4000004000097882 */ /* 0x000fe20000000000 */
[----:B------:R-:W-:Y:S01]  /*12d0*/  UMOV UR11, 0x40000040 ;  /* 0x40000040000b7882 */ /* 0x000fe20000000000 */
[----:B------:R-:W-:-:S04]  /*12e0*/  USHF.R.U32.HI UR4, URZ, 0x4, UR4 ;  /* 0x000000043f047899 */ /* 0x000fc80008011604 */
[----:B------:R-:W-:Y:S02]  /*12f0*/  ULOP3.LUT UR5, UR4, 0x3fff, URZ, 0xc0, !UPT ;  /* 0x00003fff04057892 */ /* 0x000fe4000f8ec03f */
[----:B------:R-:W-:Y:S02]  /*1300*/  ULOP3.LUT UR4, UR41, 0x10000, URZ, 0xfc, !UPT ;  /* 0x0001000029047892 */ /* 0x000fe4000f8efc3f */
[----:B------:R-:W-:Y:S02]  /*1310*/  ULOP3.LUT UR5, UR5, 0x10000, URZ, 0xfc, !UPT ;  /* 0x0001000005057892 */ /* 0x000fe4000f8efc3f */
[----:B------:R-:W-:Y:S02]  /*1320*/  ULEA UR7, UR39, UR4, 0xb ;  /* 0x0000000427077291 */ /* 0x000fe4000f8e583f */
[----:B------:R-:W-:Y:S02]  /*1330*/  ULEA UR6, UR39, UR5, 0x9 ;  /* 0x0000000527067291 */ /* 0x000fe4000f8e483f */
[----:B------:R-:W-:-:S03]  /*1340*/  UIADD3 UR12, UR7, 0x400, URZ ;  /* 0x00000400070c7890 */ /* 0x000fc6000fffe03f */
[----:B------:R-:W-:Y:S02]  /*1350*/  UMOV UR8, UR7 ;  /* 0x0000000700087c82 */ /* 0x000fe40008000000 */
[----:B------:R-:W-:Y:S02]  /*1360*/  UMOV UR10, UR6 ;  /* 0x00000006000a7c82 */ /* 0x000fe40008000000 */
[----:B------:R-:W-:Y:S01]  /*1370*/  HGMMA.64x64x8.F32.TF32 R56, gdesc[UR8], RZ, !UPT, gsb0 ;  /* 0x04e00000083879f0 */ /* 0x000fe2000c0028ff */
[----:B------:R-:W-:Y:S01]  /*1380*/  UMOV UR8, UR12 ;  /* 0x0000000c00087c82 */ /* 0x000fe20008000000 */
[----:B------:R-:W-:Y:S01]  /*1390*/  UMOV UR9, 0x40000040 ;  /* 0x4000004000097882 */ /* 0x000fe20000000000 */
[----:B------:R-:W-:Y:S01]  /*13a0*/  UIADD3 UR12, UR7, 0x402, URZ ;  /* 0x00000402070c7890 */ /* 0x000fe2000fffe03f */
[----:B------:R-:W-:Y:S02]  /*13b0*/  WARPGROUP.DEPBAR.LE gsb0, 0x0 ;  /* 0x00008000000079c5 */ /* 0x000fe40000010000 */
[----:B------:R-:W-:-:S06]  /*13c0*/  WARPGROUP.ARRIVE ;  /* 0x00000000000079c5 */ /* 0x000fcc0000000000 */
[----:B------:R-:W-:Y:S01]  /*13d0*/  HGMMA.64x64x8.F32.TF32 R24, gdesc[UR8], RZ, !UPT, gsb0 ;  /* 0x04e00000081879f0 */ /* 0x000fe2000c0028ff */
[----:B------:R-:W-:Y:S02]  /*13e0*/  UIADD3 UR8, UR7, 0x2, URZ ;  /* 0x0000000207087890 */ /* 0x000fe4000fffe03f */
[----:B------:R-:W-:Y:S01]  /*13f0*/  UIADD3 UR10, UR6, 0x2, URZ ;  /* 0x00000002060a7890 */ /* 0x000fe2000fffe03f */
[----:B------:R-:W-:Y:S01]  /*1400*/  UMOV UR9, 0x40000040 ;  /* 0x4000004000097882 */ /* 0x000fe20000000000 */
[----:B------:R-:W-:Y:S01]  /*1410*/  UMOV UR11, 0x40000040 ;  /* 0x40000040000b7882 */ /* 0x000fe20000000000 */
[----:B------:R-:W-:Y:S02]  /*1420*/  WARPGROUP.DEPBAR.LE gsb0, 0x0 ;  /* 0x00008000000079c5 */ /* 0x000fe40000010000 */
[----:B------:R-:W-:-:S06]  /*1430*/  WARPGROUP.ARRIVE ;  /* 0x00000000000079c5 */ /* 0x000fcc0000000000 */
[----:B------:R-:W-:Y:S01]  /*1440*/  HGMMA.64x64x8.F32.TF32 R56, gdesc[UR8], R56, gsb0 ;  /* 0x04e00000083879f0 */ /* 0x000fe20008002838 */
[----:B------:R-:W-:Y:S01]  /*1450*/  UMOV UR8, UR12 ;  /* 0x0000000c00087c82 */ /* 0x000fe20008000000 */
[----:B------:R-:W-:Y:S01]  /*1460*/  UMOV UR9, 0x40000040 ;  /* 0x4000004000097882 */ /* 0x000fe20000000000 */
[----:B------:R-:W-:Y:S01]  /*1470*/  UIADD3 UR12, UR7, 0x404, URZ ;  /* 0x00000404070c7890 */ /* 0x000fe2000fffe03f */
[----:B------:R-:W-:Y:S02]  /*1480*/  WARPGROUP.DEPBAR.LE gsb0, 0x0 ;  /* 0x00008000000079c5 */ /* 0x000fe40000010000 */
[----:B------:R-:W-:-:S06]  /*1490*/  WARPGROUP.ARRIVE ;  /* 0x00000000000079c5 */ /* 0x000fcc0000000000 */
[----:B------:R-:W-:Y:S01]  /*14a0*/  HGMMA.64x64x8.F32.TF32 R24, gdesc[UR8], R24, gsb0 ;  /* 0x04e00000081879f0 */ /* 0x000fe20008002818 */
        /* <DEDUP_REMOVED lines=9> */
[----:B------:R-:W-:Y:S02]  /*1540*/  WARPGROUP.DEPBAR.LE gsb0, 0x0 ;  /* 0x00008000000079c5 */ /* 0x000fe40000010000 */
[----:B------:R-:W-:-:S06]  /*1550*/  WARPGROUP.ARRIVE ;  /* 0x00000000000079c5 */ /* 0x000fcc0000000000 */
[----:B------:R-:W-:Y:S01]  /*1560*/  HGMMA.64x64x8.F32.TF32 R24, gdesc[UR8], R24, gsb0 ;  /* 0x04e00000081879f0 */ /* 0x000fe20008002818 */
[----:B------:R-:W-:Y:S02]  /*1570*/  UIADD3 UR8, UR7, 0x6, URZ ;  /* 0x0000000607087890 */ /* 0x000fe4000fffe03f */
[----:B------:R-:W-:Y:S01]  /*1580*/  UIADD3 UR10, UR6, 0x6, URZ ;  /* 0x00000006060a7890 */ /* 0x000fe2000fffe03f */
[----:B------:R-:W-:Y:S01]  /*1590*/  UMOV UR9, 0x40000040 ;  /* 0x4000004000097882 */ /* 0x000fe20000000000 */
[----:B------:R-:W-:Y:S01]  /*15a0*/  UMOV UR11, 0x40000040 ;  /* 0x40000040000b7882 */ /* 0x000fe20000000000 */
[----:B------:R-:W-:Y:S01]  /*15b0*/  UIADD3 UR7, UR7, 0x406, URZ ;  /* 0x0000040607077890 */ /* 0x000fe2000fffe03f */
[----:B------:R-:W-:Y:S02]  /*15c0*/  WARPGROUP.DEPBAR.LE gsb0, 0x0 ;  /* 0x00008000000079c5 */ /* 0x000fe40000010000 */
[----:B------:R-:W-:-:S06]  /*15d0*/  WARPGROUP.ARRIVE ;  /* 0x00000000000079c5 */ /* 0x000fcc0000000000 */
[----:B------:R-:W-:Y:S01]  /*15e0*/  HGMMA.64x64x8.F32.TF32 R56, gdesc[UR8], R56, gsb0 ;  /* 0x04e00000083879f0 */ /* 0x000fe20008002838 */
[----:B------:R-:W-:Y:S01]  /*15f0*/  UMOV UR8, UR7 ;  /* 0x0000000700087c82 */ /* 0x000fe20008000000 */
[----:B------:R-:W-:Y:S01]  /*1600*/  UMOV UR9, 0x40000040 ;  /* 0x4000004000097882 */ /* 0x000fe20000000000 */
[----:B------:R-:W-:Y:S02]  /*1610*/  WARPGROUP.DEPBAR.LE gsb0, 0x0 ;  /* 0x00008000000079c5 */ /* 0x000fe40000010000 */
[----:B------:R-:W-:-:S06]  /*1620*/  WARPGROUP.ARRIVE ;  /* 0x00000000000079c5 */ /* 0x000fcc0000000000 */
[----:B------:R-:W-:Y:S03]  /*1630*/  HGMMA.64x64x8.F32.TF32 R24, gdesc[UR8], R24, gsb0 ;  /* 0x04e00000081879f0 */ /* 0x000fe60008002818 */
[----:B------:R-:W-:Y:S02]  /*1640*/  WARPGROUP.DEPBAR.LE gsb0, 0x0 ;  /* 0x00008000000079c5 */ /* 0x000fe40000010000 */
[----:B------:R-:W-:Y:S05]  /*1650*/  @!P1 BRA `(.L_x_18) ;  /* 0x0000000400789947 */ /* 0x000fea0003800000 */
[----:B------:R-:W-:-:S04]  /*1660*/  UIADD3 UR6, UR39, 0x1, URZ ;  /* 0x0000000127067890 */ /* 0x000fc8000fffe03f */
[----:B------:R-:W-:-:S04]  /*1670*/  UISETP.NE.AND UP0, UPT, UR6, 0x5, UPT ;  /* 0x000000050600788c */ /* 0x000fc8000bf05270 */
[----:B------:R-:W-:Y:S02]  /*1680*/  USEL UR7, URZ, 0x1, UP0 ;  /* 0x000000013f077887 */ /* 0x000fe40008000000 */
[----:B------:R-:W-:Y:S02]  /*1690*/  USEL UR6, UR6, URZ, UP0 ;  /* 0x0000003f06067287 */ /* 0x000fe40008000000 */
[----:B------:R-:W-:-:S06]  /*16a0*/  ULOP3.LUT UR7, UR38, UR7, URZ, 0x3c, !UPT ;  /* 0x0000000726077292 */ /* 0x000fcc000f8e3c3f */
[----:B01----:R-:W-:Y:S01]  /*16b0*/  IMAD.U32 R5, RZ, RZ, UR7 ;  /* 0x00000007ff057e24 */ /* 0x003fe2000f8e00ff */
[----:B------:R-:W-:-:S06]  /*16c0*/  UMOV UR7, UR39 ;  /* 0x0000002700077c82 */ /* 0x000fcc0008000000 */
.L_x_25:
[----:B01----:R-:W-:Y:S05]  /*16d0*/  @!P0 BRA `(.L_x_19) ;  /* 0x0000000000048947 */ /* 0x003fea0003800000 */
[----:B------:R-:W-:Y:S01]  /*16e0*/  BPT.TRAP 0x1 ;  /* 0x000000040000795c */ /* 0x000fe20000300000 */
.L_x_19:
[----:B------:R-:W0:Y:S01]  /*16f0*/  S2UR UR9, SR_CgaCtaId ;  /* 0x00000000000979c3 */ /* 0x000e220000008800 */
[----:B------:R-:W-:Y:S01]  /*1700*/  UMOV UR8, 0x400 ;  /* 0x0000040000087882 */ /* 0x000fe20000000000 */
[----:B------:R-:W-:Y:S01]  /*1710*/  SHF.L.U32 R3, R5, 0x1f, RZ ;  /* 0x0000001f05037819 */ /* 0x000fe200000006ff */
[----:B0-----:R-:W-:-:S04]  /*1720*/  ULEA UR15, UR9, UR8, 0x18 ;  /* 0x00000008090f7291 */ /* 0x001fc8000f8ec03f */
[----:B------:R-:W-:-:S09]  /*1730*/  ULEA UR8, UR6, UR15, 0x3 ;  /* 0x0000000f06087291 */ /* 0x000fd2000f8e183f */
[----:B------:R0:W1:Y:S01]  /*1740*/  SYNCS.PHASECHK.TRANS64.TRYWAIT P1, [UR8], R3 ;  /* 0x00000003ff0075a7 */ /* 0x0000620008020148 */
[----:B------:R-:W-:Y:S05]  /*1750*/  @!P0 BRA `(.L_x_20) ;  /* 0x0000000000048947 */ /* 0x000fea0003800000 */
[----:B------:R-:W-:Y:S01]  /*1760*/  BPT.TRAP 0x1 ;  /* 0x000000040000795c */ /* 0x000fe20000300000 */
.L_x_20:
[----:B-1----:R-:W-:Y:S05]  /*1770*/  @P1 BRA `(.L_x_21) ;  /* 0x0000000000081947 */ /* 0x002fea0003800000 */
[----:B------:R-:W1:Y:S02]  /*1780*/  SYNCS.PHASECHK.TRANS64.TRYWAIT P1, [UR8], R3 ;  /* 0x00000003ff0075a7 */ /* 0x000e640008020148 */
[----:B-1----:R-:W-:Y:S05]  /*1790*/  @!P1 BRA `(.L_x_22) ;  /* 0x0000006c00c89947 */ /* 0x002fea0003800000 */
.L_x_21:
[----:B------:R-:W-:Y:S01]  /*17a0*/  ULEA UR12, UR6, UR5, 0x9 ;  /* 0x00000005060c7291 */ /* 0x000fe2000f8e483f */
[----:B------:R-:W-:Y:S01]  /*17b0*/  WARPGROUP.ARRIVE ;  /* 0x00000000000079c5 */ /* 0x000fe20000000000 */
[----:B------:R-:W-:Y:S01]  /*17c0*/  ULEA UR13, UR6, UR4, 0xb ;  /* 0x00000004060d7291 */ /* 0x000fe2000f8e583f */
[----:B------:R-:W-:Y:S01]  /*17d0*/  UMOV UR11, 0x40000040 ;  /* 0x40000040000b7882 */ /* 0x000fe20000000000 */
[----:B------:R-:W-:Y:S02]  /*17e0*/  UMOV UR9, 0x40000040 ;  /* 0x4000004000097882 */ /* 0x000fe40000000000 */
[----:B------:R-:W-:Y:S01]  /*17f0*/  UIADD3 UR14, UR13, 0x400, URZ ;  /* 0x000004000d0e7890 */ /* 0x000fe2000fffe03f */
[----:B------:R-:W-:Y:S02]  /*1800*/  UMOV UR10, UR12 ;  /* 0x0000000c000a7c82 */ /* 0x000fe40008000000 */
[----:B------:R-:W-:Y:S02]  /*1810*/  UMOV UR8, UR13 ;  /* 0x0000000d00087c82 */ /* 0x000fe40008000000 */
[----:B------:R-:W-:Y:S01]  /*1820*/  HGMMA.64x64x8.F32.TF32 R56, gdesc[UR8], R56, gsb0 ;  /* 0x04e00000083879f0 */ /* 0x000fe20008002838 */
[----:B------:R-:W-:Y:S01]  /*1830*/  UMOV UR9, 0x40000040 ;  /* 0x4000004000097882 */ /* 0x000fe20000000000 */
[----:B------:R-:W-:Y:S01]  /*1840*/  UMOV UR8, UR14 ;  /* 0x0000000e00087c82 */ /* 0x000fe20008000000 */
[----:B------:R-:W-:Y:S01]  /*1850*/  UIADD3 UR14, UR13, 0x402, URZ ;  /* 0x000004020d0e7890 */ /* 0x000fe2000fffe03f */
[----:B------:R-:W-:-:S02]  /*1860*/  WARPGROUP.DEPBAR.LE gsb0, 0x0 ;  /* 0x00008000000079c5 */ /* 0x000fc40000010000 */
        /* <DEDUP_REMOVED lines=42> */
[----:B------:R-:W-:Y:S01]  /*1b10*/  BPT.TRAP 0x1 ;  /* 0x000000040000795c */ /* 0x000fe20000300000 */
.L_x_23:
[----:B------:R-:W-:Y:S01]  /*1b20*/  ULEA UR8, UR7, UR15, 0x3 ;  /* 0x0000000f07087291 */ /* 0x000fe2000f8e183f */
[----:B------:R-:W-:-:S03]  /*1b30*/  ISETP.GT.U32.AND P1, PT, R19, 0x1, PT ;  /* 0x000000011300780c */ /* 0x000fc60003f24070 */
[----:B------:R-:W-:-:S04]  /*1b40*/  UIADD3 UR8, UR8, 0x28, URZ ;  /* 0x0000002808087890 */ /* 0x000fc8000fffe03f */
[----:B------:R-:W-:-:S09]  /*1b50*/  UPRMT UR8, URZ, 0x654, UR8 ;  /* 0x000006543f087896 */ /* 0x000fd20008000008 */
[----:B------:R-:W-:Y:S01]  /*1b60*/  SYNCS.ARRIVE.TRANS64.RED.A1T0 RZ, [UR8], RZ ;  /* 0x000000ffffff79a7 */ /* 0x000fe20008100408 */
[----:B------:R-:W-:Y:S05]  /*1b70*/  @P1 BRA `(.L_x_24) ;  /* 0x0000000000041947 */ /* 0x000fea0003800000 */
[----:B------:R-:W-:Y:S01]  /*1b80*/  BPT.TRAP 0x1 ;  /* 0x000000040000795c */ /* 0x000fe20000300000 */
.L_x_24:
[----:B------:R-:W-:Y:S01]  /*1b90*/  UIADD3 UR6, UR6, 0x1, URZ ;  /* 0x0000000106067890 */ /* 0x000fe2000fffe03f */
[C---:B------:R-:W-:Y:S01]  /*1ba0*/  ISETP.GT.AND P1, PT, R0.reuse, 0x1, PT ;  /* 0x000000010000780c */ /* 0x040fe20003f24270 */
[----:B------:R-:W-:Y:S01]  /*1bb0*/  UIADD3 UR7, UR7, 0x1, URZ ;  /* 0x0000000107077890 */ /* 0x000fe2000fffe03f */
[----:B------:R-:W-:Y:S01]  /*1bc0*/  VIADD R0, R0, 0xffffffff ;  /* 0xffffffff00007836 */ /* 0x000fe20000000000 */
[----:B------:R-:W-:Y:S02]  /*1bd0*/  UISETP.NE.AND UP0, UPT, UR6, 0x5, UPT ;  /* 0x000000050600788c */ /* 0x000fe4000bf05270 */
[----:B------:R-:W-:Y:S02]  /*1be0*/  UISETP.NE.AND UP1, UPT, UR7, 0x5, UPT ;  /* 0x000000050700788c */ /* 0x000fe4000bf25270 */
[----:B------:R-:W-:Y:S02]  /*1bf0*/  USEL UR8, URZ, 0x1, UP0 ;  /* 0x000000013f087887 */ /* 0x000fe40008000000 */
[----:B------:R-:W-:-:S02]  /*1c00*/  USEL UR6, UR6, URZ, UP0 ;  /* 0x0000003f06067287 */ /* 0x000fc40008000000 */
[----:B------:R-:W-:Y:S02]  /*1c10*/  USEL UR7, UR7, URZ, UP1 ;  /* 0x0000003f07077287 */ /* 0x000fe40008800000 */
[----:B------:R-:W-:Y:S01]  /*1c20*/  LOP3.LUT R5, R5, UR8, RZ, 0x3c, !PT ;  /* 0x0000000805057c12 */ /* 0x000fe2000f8e3cff */
[----:B------:R-:W-:Y:S09]  /*1c30*/  @P1 BRA `(.L_x_25) ;  /* 0xfffffff800a41947 */ /* 0x000ff2000383ffff */
.L_x_18:
[----:B------:R-:W2:Y:S02]  /*1c40*/  LDC R0, c[0x0][0x28c] ;  /* 0x0000a300ff007b82 */ /* 0x000ea40000000800 */
[----:B--2---:R-:W-:-:S13]  /*1c50*/  ISETP.GE.AND P1, PT, R0, 0x1, PT ;  /* 0x000000010000780c */ /* 0x004fda0003f26270 */
[----:B------:R-:W-:Y:S05]  /*1c60*/  @!P1 BRA `(.L_x_26) ;  /* 0x0000000000489947 */ /* 0x000fea0003800000 */
[----:B------:R-:W-:Y:S05]  /*1c70*/  @!P0 BRA `(.L_x_27) ;  /* 0x0000000000048947 */ /* 0x000fea0003800000 */
[----:B------:R-:W-:Y:S01]  /*1c80*/  BPT.TRAP 0x1 ;  /* 0x000000040000795c */ /* 0x000fe20000300000 */
.L_x_27:
[----:B------:R-:W2:Y:S01]  /*1c90*/  S2UR UR7, SR_CgaCtaId ;  /* 0x00000000000779c3 */ /* 0x000ea20000008800 */
[----:B------:R-:W-:Y:S01]  /*1ca0*/  UISETP.LT.AND UP0, UPT, UR40, 0x1, UPT ;  /* 0x000000012800788c */ /* 0x000fe2000bf01270 */
[----:B------:R-:W-:-:S03]  /*1cb0*/  ISETP.GT.U32.AND P0, PT, R19, 0x1, PT ;  /* 0x000000011300780c */ /* 0x000fc60003f04070 */
[----:B------:R-:W-:-:S04]  /*1cc0*/  USEL UR6, UR40, 0x1, UP0 ;  /* 0x0000000128067887 */ /* 0x000fc80008000000 */
[----:B------:R-:W-:-:S04]  /*1cd0*/  UIADD3 UR6, UR39, UR40, -UR6 ;  /* 0x0000002827067290 */ /* 0x000fc8000fffe806 */
[----:B------:R-:W-:-:S04]  /*1ce0*/  UIMAD.WIDE.U32 UR4, UR6, -0x33333333, URZ ;  /* 0xcccccccd060478a5 */ /* 0x000fc8000f8e003f */
[----:B------:R-:W-:-:S03]  /*1cf0*/  USHF.R.U32.HI UR4, URZ, 0x2, UR5 ;  /* 0x000000023f047899 */ /* 0x000fc60008011605 */
[----:B------:R-:W-:Y:S01]  /*1d00*/  UMOV UR5, 0x400 ;  /* 0x0000040000057882 */ /* 0x000fe20000000000 */
[----:B------:R-:W-:Y:S02]  /*1d10*/  UIMAD UR6, UR4, -0x5, UR6 ;  /* 0xfffffffb040678a4 */ /* 0x000fe4000f8e0206 */
[----:B--2---:R-:W-:-:S04]  /*1d20*/  ULEA UR5, UR7, UR5, 0x18 ;  /* 0x0000000507057291 */ /* 0x004fc8000f8ec03f */
[----:B------:R-:W-:-:S04]  /*1d30*/  ULEA UR6, UR6, UR5, 0x3 ;  /* 0x0000000506067291 */ /* 0x000fc8000f8e183f */
[----:B------:R-:W-:-:S04]  /*1d40*/  UIADD3 UR6, UR6, 0x28, URZ ;  /* 0x0000002806067890 */ /* 0x000fc8000fffe03f */
[----:B------:R-:W-:-:S09]  /*1d50*/  UPRMT UR6, URZ, 0x654, UR6 ;  /* 0x000006543f067896 */ /* 0x000fd20008000006 */
[----:B------:R-:W-:Y:S01]  /*1d60*/  SYNCS.ARRIVE.TRANS64.RED.A1T0 RZ, [UR6], RZ ;  /* 0x000000ffffff79a7 */ /* 0x000fe20008100406 */
[----:B------:R-:W-:Y:S05]  /*1d70*/  @P0 BRA `(.L_x_26) ;  /* 0x0000000000040947 */ /* 0x000fea0003800000 */
[----:B------:R-:W-:Y:S01]  /*1d80*/  BPT.TRAP 0x1 ;  /* 0x000000040000795c */ /* 0x000fe20000300000 */
.L_x_26:
[----:B------:R-:W2:Y:S01]  /*1d90*/  LDC R6, c[0x0][0x288] ;  /* 0x0000a200ff067b82 */ /* 0x000ea20000000800 */
[----:B------:R-:W-:Y:S01]  /*1da0*/  LOP3.LUT R0, R22, 0x1, RZ, 0xc0, !PT ;  /* 0x0000000116007812 */ /* 0x000fe200078ec0ff */
[----:B------:R-:W-:Y:S01]  /*1db0*/  IMAD.SHL.U32 R11, R90, 0x40, RZ ;  /* 0x000000405a0b7824 */ /* 0x000fe200078e00ff */
[----:B01----:R-:W-:Y:S01]  /*1dc0*/  SHF.R.U32.HI R3, RZ, 0x2, R18 ;  /* 0x00000002ff037819 */ /* 0x003fe20000011612 */
[----:B------:R-:W-:Y:S01]  /*1dd0*/  UIADD3 UR39, UR40, UR39, URZ ;  /* 0x0000002728277290 */ /* 0x000fe2000fffe03f */
[----:B------:R-:W-:Y:S01]  /*1de0*/  LOP3.LUT R4, R18, 0x60, RZ, 0xc0, !PT ;  /* 0x0000006012047812 */ /* 0x000fe200078ec0ff */
[----:B------:R-:W-:Y:S01]  /*1df0*/  IMAD.SHL.U32 R8, R0, 0x40, RZ ;  /* 0x0000004000087824 */ /* 0x000fe200078e00ff */
[----:B------:R-:W-:Y:S01]  /*1e00*/  LOP3.LUT R5, R18, 0x3, RZ, 0xc0, !PT ;  /* 0x0000000312057812 */ /* 0x000fe200078ec0ff */
[----:B------:R-:W-:Y:S01]  /*1e10*/  UISETP.GT.U32.AND UP0, UPT, UR39, 0x4, UPT ;  /* 0x000000042700788c */ /* 0x000fe2000bf04070 */
[----:B------:R-:W-:Y:S01]  /*1e20*/  LOP3.LUT R3, R3, 0x7, RZ, 0xc0, !PT ;  /* 0x0000000703037812 */ /* 0x000fe200078ec0ff */
[----:B------:R-:W-:Y:S01]  /*1e30*/  ULDC UR7, c[0x0][0x284] ;  /* 0x0000a10000077ab9 */ /* 0x000fe20000000800 */
[----:B------:R-:W-:Y:S01]  /*1e40*/  SHF.R.U32.HI R4, RZ, 0x1, R4 ;  /* 0x00000001ff047819 */ /* 0x000fe20000011604 */
[----:B------:R-:W-:Y:S01]  /*1e50*/  UISETP.LT.U32.AND UP0, UPT, UR40, 0x5, UP0 ;  /* 0x000000052800788c */ /* 0x000fe20008701070 */
[----:B------:R-:W-:Y:S01]  /*1e60*/  SHF.R.S32.HI R15, RZ, 0x1f, R23 ;  /* 0x0000001fff0f7819 */ /* 0x000fe20000011417 */
[----:B------:R-:W-:Y:S01]  /*1e70*/  UISETP.GE.U32.AND UP1, UPT, UR40, 0x5, UPT ;  /* 0x000000052800788c */ /* 0x000fe2000bf26070 */
[--C-:B------:R-:W-:Y:S01]  /*1e80*/  IADD3 R7, RZ, -R4, -R3.reuse ;  /* 0x80000004ff077210 */ /* 0x100fe20007ffe803 */
[----:B------:R-:W-:Y:S01]  /*1e90*/  ULDC.64 UR8, c[0x0][0x5d0] ;  /* 0x0001740000087ab9 */ /* 0x000fe20000000a00 */
[----:B------:R-:W-:Y:S01]  /*1ea0*/  LOP3.LUT R3, R8, 0x40, R3, 0xe2, !PT ;  /* 0x0000004008037812 */ /* 0x000fe200078ee203 */
[----:B------:R-:W-:Y:S01]  /*1eb0*/  IMAD.SHL.U32 R8, R18, 0x2, RZ ;  /* 0x0000000212087824 */ /* 0x000fe200078e00ff */
[----:B------:R-:W-:Y:S01]  /*1ec0*/  UIMAD.WIDE.U32 UR4, UR39, -0x33333333, URZ ;  /* 0xcccccccd270478a5 */ /* 0x000fe2000f8e003f */
[----:B------:R-:W-:Y:S01]  /*1ed0*/  IMAD R0, R0, -0x40, R7 ;  /* 0xffffffc000007824 */ /* 0x000fe200078e0207 */
[----:B------:R-:W-:-:S02]  /*1ee0*/  USEL UR6, URZ, 0x1, !UP0 ;  /* 0x000000013f067887 */ /* 0x000fc4000c000000 */
[----:B------:R-:W-:Y:S01]  /*1ef0*/  LOP3.LUT R8, R11, 0x6, R8, 0xf8, !PT ;  /* 0x000000060b087812 */ /* 0x000fe200078ef808 */
[----:B--2---:R-:W-:Y:S01]  /*1f00*/  IMAD R10, R5, -0x2, R6 ;  /* 0xfffffffe050a7824 */ /* 0x004fe200078e0206 */
[----:B------:R-:W-:Y:S01]  /*1f10*/  ISETP.GE.AND P0, PT, R11, R6, PT ;  /* 0x000000060b00720c */ /* 0x000fe20003f06270 */
[C---:B------:R-:W-:Y:S01]  /*1f20*/  IMAD.SHL.U32 R5, R100.reuse, 0x100, RZ ;  /* 0x0000010064057824 */ /* 0x040fe200078e00ff */
[----:B------:R-:W-:Y:S01]  /*1f30*/  SHF.R.S32.HI R9, RZ, 0x1f, R8 ;  /* 0x0000001fff097819 */ /* 0x000fe20000011408 */
[----:B------:R-:W-:Y:S01]  /*1f40*/  IMAD R6, R15, UR8, RZ ;  /* 0x000000080f067c24 */ /* 0x000fe2000f8e02ff */
[----:B------:R-:W-:Y:S01]  /*1f50*/  USHF.R.U32.HI UR4, URZ, 0x2, UR5 ;  /* 0x000000023f047899 */ /* 0x000fe20008011605 */
[----:B------:R-:W-:Y:S01]  /*1f60*/  IMAD.WIDE R100, R100, 0x100, RZ ;  /* 0x0000010064647825 */ /* 0x000fe200078e02ff */
[----:B------:R-:W-:Y:S01]  /*1f70*/  ISETP.GE.OR P0, PT, R5, UR7, P0 ;  /* 0x0000000705007c0c */ /* 0x000fe20008706670 */
[----:B------:R-:W-:Y:S02]  /*1f80*/  ULOP3.LUT UR38, UR38, UR6, URZ, 0x3c, !UPT ;  /* 0x0000000626267292 */ /* 0x000fe4000f8e3c3f */
[C---:B------:R-:W-:Y:S01]  /*1f90*/  IMAD R13, R23.reuse, UR9, R6 ;  /* 0x00000009170d7c24 */ /* 0x040fe2000f8e0206 */
[----:B------:R-:W-:Y:S01]  /*1fa0*/  LOP3.LUT R113, R100, R3, R4, 0xfe, !PT ;  /* 0x0000000364717212 */ /* 0x000fe200078efe04 */
[----:B------:R-:W-:Y:S01]  /*1fb0*/  IMAD.WIDE.U32 R6, R23, UR8, R8 ;  /* 0x0000000817067c25 */ /* 0x000fe2000f8e0008 */
[----:B------:R-:W-:Y:S01]  /*1fc0*/  UIMAD UR39, UR4, -0x5, UR39 ;  /* 0xfffffffb042778a4 */ /* 0x000fe2000f8e0227 */
[----:B------:R-:W-:Y:S01]  /*1fd0*/  IADD3 R3, -R5, UR7, R0 ;  /* 0x0000000705037c10 */ /* 0x000fe2000fffe100 */
[----:B------:R-:W-:Y:S01]  /*1fe0*/  @UP1 ULOP3.LUT UR38, UR38, 0x1, UR4, 0x78, !UPT ;  /* 0x0000000126261892 */ /* 0x000fe2000f8e7804 */
[----:B------:R-:W-:-:S02]  /*1ff0*/  IMAD.IADD R7, R7, 0x1, R13 ;  /* 0x0000000107077824 */ /* 0x000fc400078e020d */
[----:B------:R-:W-:Y:S02]  /*2000*/  IMAD.IADD R4, R10, 0x1, -R11 ;  /* 0x000000010a047824 */ /* 0x000fe400078e0a0b */
[----:B------:R-:W-:Y:S01]  /*2010*/  IMAD.MOV.U32 R0, RZ, RZ, -0x1 ;  /* 0xffffffffff007424 */ /* 0x000fe200078e00ff */
[----:B------:R-:W-:Y:S06]  /*2020*/  @P0 BRA `(.L_x_28) ;  /* 0x0000004800340947 */ /* 0x000fec0003800000 */
[----:B------:R-:W0:Y:S01]  /*2030*/  LDC.64 R10, c[0x0][0x5c8] ;  /* 0x00017200ff0a7b82 */ /* 0x000e220000000a00 */
[----:B-----5:R-:W-:Y:S01]  /*2040*/  FSETP.NEU.AND P1, PT, R89, RZ, PT ;  /* 0x000000ff5900720b */ /* 0x020fe20003f2d000 */
[----:B------:R-:W-:Y:S01]  /*2050*/  BSSY B0, `(.L_x_28) ;  /* 0x000048a000007945 */ /* 0x000fe20003800000 */
[----:B------:R-:W-:-:S04]  /*2060*/  ISETP.GT.AND P6, PT, R4, RZ, PT ;  /* 0x000000ff0400720c */ /* 0x000fc80003fc4270 */
[----:B------:R-:W-:Y:S01]  /*2070*/  ISETP.GT.AND P0, PT, R3, RZ, P6 ;  /* 0x000000ff0300720c */ /* 0x000fe20003704270 */
[-C--:B0-----:R-:W-:Y:S02]  /*2080*/  IMAD R12, R101, R10.reuse, RZ ;  /* 0x0000000a650c7224 */ /* 0x081fe400078e02ff */
[----:B------:R-:W-:-:S04]  /*2090*/  IMAD.WIDE.U32 R102, R113, R10, R6 ;  /* 0x0000000a71667225 */ /* 0x000fc800078e0006 */
[----:B------:R-:W-:-:S04]  /*20a0*/  IMAD R5, R113, R11, R12 ;  /* 0x0000000b71057224 */ /* 0x000fc800078e020c */
[----:B------:R-:W-:Y:S01]  /*20b0*/  IMAD.IADD R13, R103, 0x1, R5 ;  /* 0x00000001670d7824 */ /* 0x000fe200078e0205 */
[----:B------:R-:W-:Y:S06]  /*20c0*/  @!P1 BRA `(.L_x_29) ;  /* 0x0000003000949947 */ /* 0x000fec0003800000 */
[----:B------:R-:W0:Y:S01]  /*20d0*/  LDC.64 R92, c[0x0][0x5b8] ;  /* 0x00016e00ff5c7b82 */ /* 0x000e220000000a00 */
[----:B------:R-:W-:-:S07]  /*20e0*/  ULDC.64 UR4, c[0x0][0x5c0] ;  /* 0x0001700000047ab9 */ /* 0x000fce0000000a00 */
[----:B------:R-:W1:Y:S08]  /*20f0*/  LDC.64 R98, c[0x0][0x5b0] ;  /* 0x00016c00ff627b82 */ /* 0x000e700000000a00 */
[----:B------:R-:W2:Y:S01]  /*2100*/  LDC.64 R90, c[0x0][0x5a8] ;  /* 0x00016a00ff5a7b82 */ /* 0x000ea20000000a00 */
[-C--:B0-----:R-:W-:Y:S02]  /*2110*/  IMAD R6, R15, R92.reuse, RZ ;  /* 0x0000005c0f067224 */ /* 0x081fe400078e02ff */
[----:B------:R-:W-:-:S04]  /*2120*/  IMAD.WIDE.U32 R96, R23, R92, R8 ;  /* 0x0000005c17607225 */ /* 0x000fc800078e0008 */
[----:B------:R-:W-:Y:S02]  /*2130*/  IMAD R111, R23, R93, R6 ;  /* 0x0000005d176f7224 */ /* 0x000fe400078e0206 */
[-C--:B-1----:R-:W-:Y:S02]  /*2140*/  IMAD R6, R101, R98.reuse, RZ ;  /* 0x0000006265067224 */ /* 0x082fe400078e02ff */
[----:B------:R-:W-:Y:S02]  /*2150*/  IMAD.IADD R95, R97, 0x1, R111 ;  /* 0x00000001615f7824 */ /* 0x000fe400078e026f */
[----:B------:R-:W-:Y:S02]  /*2160*/  IMAD.MOV.U32 R94, RZ, RZ, R96 ;  /* 0x000000ffff5e7224 */ /* 0x000fe400078e0060 */
[C---:B------:R-:W-:Y:S02]  /*2170*/  IMAD R107, R113.reuse, R99, R6 ;  /* 0x00000063716b7224 */ /* 0x040fe400078e0206 */
[----:B------:R-:W-:-:S04]  /*2180*/  IMAD.WIDE.U32 R6, R113, R98, R94 ;  /* 0x0000006271067225 */ /* 0x000fc800078e005e */
[----:B------:R-:W-:Y:S01]  /*2190*/  IMAD.IADD R5, R7, 0x1, R107 ;  /* 0x0000000107057824 */ /* 0x000fe200078e026b */
[----:B--2---:R-:W-:-:S04]  /*21a0*/  LEA R14, P1, R6, R90, 0x2 ;  /* 0x0000005a060e7211 */ /* 0x004fc800078210ff */
[----:B------:R-:W-:-:S05]  /*21b0*/  LEA.HI.X R15, R6, R91, R5, 0x2, P1 ;  /* 0x0000005b060f7211 */ /* 0x000fca00008f1405 */
[----:B------:R-:W2:Y:S01]  /*21c0*/  @P0 LDG.E.LTC128B R5, desc[UR36][R14.64] ;  /* 0x000000240e050981 */ /* 0x000ea2000c1e1920 */
[----:B------:R-:W-:Y:S01]  /*21d0*/  LEA R12, P1, R102, UR4, 0x2 ;  /* 0x00000004660c7c11 */ /* 0x000fe2000f8210ff */
[----:B------:R-:W-:Y:S01]  /*21e0*/  IMAD.WIDE.U32 R6, R113, R98, R8 ;  /* 0x0000006271067225 */ /* 0x000fe200078e0008 */
[----:B------:R-:W-:Y:S01]  /*21f0*/  ISETP.GT.AND P4, PT, R4, 0x1, PT ;  /* 0x000000010400780c */ /* 0x000fe20003f84270 */
[----:B------:R-:W-:Y:S01]  /*2200*/  BSSY B1, `(.L_x_30) ;  /* 0x0000013000017945 */ /* 0x000fe20003800000 */
[----:B------:R-:W-:Y:S01]  /*2210*/  LEA.HI.X R13, R102, UR5, R13, 0x2, P1 ;  /* 0x00000005660d7c11 */ /* 0x000fe200088f140d */
[----:B------:R-:W-:Y:S01]  /*2220*/  IMAD.IADD R7, R107, 0x1, R7 ;  /* 0x000000016b077824 */ /* 0x000fe200078e0207 */
[----:B------:R-:W-:Y:S01]  /*2230*/  ISETP.GT.AND P1, PT, R3, RZ, P4 ;  /* 0x000000ff0300720c */ /* 0x000fe20002724270 */
[C---:B------:R-:W-:Y:S01]  /*2240*/  IMAD.SHL.U32 R102, R98.reuse, 0x8, RZ ;  /* 0x0000000862667824 */ /* 0x040fe200078e00ff */
[----:B------:R-:W-:Y:S02]  /*2250*/  SHF.L.U64.HI R103, R98, 0x3, R99 ;  /* 0x0000000362677819 */ /* 0x000fe40000010263 */
[----:B------:R-:W-:-:S02]  /*2260*/  P2R R105, PR, RZ, 0x10 ;  /* 0x00000010ff697803 */ /* 0x000fc40000000000 */
[----:B--2---:R-:W-:-:S05]  /*2270*/  LOP3.LUT R20, R5, 0xffffe000, RZ, 0xc0, !PT ;  /* 0xffffe00005147812 */ /* 0x004fca00078ec0ff */
[----:B------:R-:W-:Y:S01]  /*2280*/  FMUL R93, R20, R89 ;  /* 0x00000059145d7220 */ /* 0x000fe20000400000 */
[----:B------:R-:W-:-:S04]  /*2290*/  IMAD.WIDE.U32 R20, R23, R92, R6 ;  /* 0x0000005c17147225 */ /* 0x000fc800078e0006 */
[----:B------:R-:W-:Y:S01]  /*22a0*/  FFMA R93, R56, R88, R93 ;  /* 0x00000058385d7223 */ /* 0x000fe2000000005d */
[----:B------:R-:W-:Y:S01]  /*22b0*/  IMAD.IADD R7, R111, 0x1, R21 ;  /* 0x000000016f077824 */ /* 0x000fe200078e0215 */
[----:B------:R-:W-:-:S03]  /*22c0*/  LEA R6, P2, R20, R90, 0x2 ;  /* 0x0000005a14067211 */ /* 0x000fc600078410ff */
[----:B------:R-:W-:Y:S02]  /*22d0*/  F2FP.TF32.F32.PACK_B R93, R93 ;  /* 0x0000005dff5d723e */ /* 0x000fe400024050ff */
[----:B------:R-:W-:Y:S01]  /*22e0*/  LEA.HI.X R7, R20, R91, R7, 0x2, P2 ;  /* 0x0000005b14077211 */ /* 0x000fe200010f1407 */
[----:B------:R-:W-:Y:S02]  /*22f0*/  IMAD.WIDE.U32 R20, R113, R98, R102 ;  /* 0x0000006271147225 */ /* 0x000fe400078e0066 */
[----:B------:R0:W-:Y:S01]  /*2300*/  @P0 STG.E desc[UR36][R12.64], R93 ;  /* 0x0000005d0c000986 */ /* 0x0001e2000c101924 */
[----:B------:R-:W-:Y:S05]  /*2310*/  @!P1 BRA `(.L_x_31) ;  /* 0x0000000000049947 */ /* 0x000fea0003800000 */
[----:B------:R1:W5:Y:S02]  /*2320*/  LDG.E.LTC128B R5, desc[UR36][R6.64+0x4] ;  /* 0x0000042406057981 */ /* 0x000364000c1e1920 */
.L_x_31:
[----:B------:R-:W-:Y:S05]  /*2330*/  BSYNC B1 ;  /* 0x0000000000017941 */ /* 0x000fea0003800000 */
.L_x_30:
[----:B-----5:R-:W-:Y:S01]  /*2340*/  LOP3.LUT R14, R5, 0xffffe000, RZ, 0xc0, !PT ;  /* 0xffffe000050e7812 */ /* 0x020fe200078ec0ff */
[----:B------:R-:W-:Y:S01]  /*2350*/  IMAD.IADD R107, R107, 0x1, R21 ;  /* 0x000000016b6b7824 */ /* 0x000fe200078e0215 */
[----:B------:R-:W-:Y:S01]  /*2360*/  IADD3 R15, P2, R96, R20, RZ ;  /* 0x00000014600f7210 */ /* 0x000fe20007f5e0ff */
[----:B0-----:R-:W-:Y:S01]  /*2370*/  IMAD.MOV.U32 R93, RZ, RZ, R5 ;  /* 0x000000ffff5d7224 */ /* 0x001fe200078e0005 */
[----:B------:R-:W-:Y:S01]  /*2380*/  ISETP.GT.AND P0, PT, R3, 0x8, P6 ;  /* 0x000000080300780c */ /* 0x000fe20003704270 */
[----:B------:R-:W-:Y:S02]  /*2390*/  FMUL R14, R14, R89 ;  /* 0x000000590e0e7220 */ /* 0x000fe40000400000 */
[----:B------:R-:W-:Y:S02]  /*23a0*/  IMAD.X R56, R107, 0x1, R95, P2 ;  /* 0x000000016b387824 */ /* 0x000fe400010e065f */
[----:B------:R-:W-:Y:S01]  /*23b0*/  FFMA R115, R57, R88, R14 ;  /* 0x0000005839737223 */ /* 0x000fe2000000000e */
[----:B------:R-:W-:-:S04]  /*23c0*/  LEA R14, P2, R15, R90, 0x2 ;  /* 0x0000005a0f0e7211 */ /* 0x000fc800078410ff */
[----:B------:R-:W-:Y:S02]  /*23d0*/  F2FP.TF32.F32.PACK_B R115, R115 ;  /* 0x00000073ff73723e */ /* 0x000fe400024050ff */
[----:B------:R-:W-:-:S03]  /*23e0*/  LEA.HI.X R15, R15, R91, R56, 0x2, P2 ;  /* 0x0000005b0f0f7211 */ /* 0x000fc600010f1438 */
[----:B------:R0:W-:Y:S04]  /*23f0*/  @P1 STG.E desc[UR36][R12.64+0x4], R115 ;  /* 0x000004730c001986 */ /* 0x0001e8000c101924 */
[----:B------:R2:W3:Y:S01]  /*2400*/  @P0 LDG.E.LTC128B R93, desc[UR36][R14.64] ;  /* 0x000000240e5d0981 */ /* 0x0004e2000c1e1920 */
[----:B------:R-:W-:Y:S01]  /*2410*/  IADD3 R56, P1, R8, R20, RZ ;  /* 0x0000001408387210 */ /* 0x000fe20007f3e0ff */
[----:B------:R-:W-:Y:S01]  /*2420*/  BSSY B1, `(.L_x_32) ;  /* 0x0000012000017945 */ /* 0x000fe20003800000 */
[----:B------:R-:W-:-:S03]  /*2430*/  SHF.L.U64.HI R109, R10, 0x5, R11 ;  /* 0x000000050a6d7819 */ /* 0x000fc6000001020b */
[----:B------:R-:W-:Y:S01]  /*2440*/  IMAD.X R57, R9, 0x1, R107, P1 ;  /* 0x0000000109397824 */ /* 0x000fe200008e066b */
[----:B------:R-:W-:Y:S01]  /*2450*/  ISETP.GT.AND P1, PT, R3, 0x8, P4 ;  /* 0x000000080300780c */ /* 0x000fe20002724270 */
[----:B------:R-:W-:Y:S02]  /*2460*/  IMAD.SHL.U32 R107, R10, 0x20, RZ ;  /* 0x000000200a6b7824 */ /* 0x000fe400078e00ff */
[----:B------:R-:W-:-:S03]  /*2470*/  IMAD.WIDE.U32 R56, R23, R92, R56 ;  /* 0x0000005c17387225 */ /* 0x000fc600078e0038 */
[----:B--2---:R-:W-:Y:S02]  /*2480*/  LEA R14, P3, R56, R90, 0x2 ;  /* 0x0000005a380e7211 */ /* 0x004fe400078610ff */
[----:B---3--:R-:W-:-:S05]  /*2490*/  LOP3.LUT R20, R93, 0xffffe000, RZ, 0xc0, !PT ;  /* 0xffffe0005d147812 */ /* 0x008fca00078ec0ff */
[----:B------:R-:W-:Y:S01]  /*24a0*/  FMUL R5, R20, R89 ;  /* 0x0000005914057220 */ /* 0x000fe20000400000 */
[----:B------:R-:W-:-:S03]  /*24b0*/  IADD3 R20, P2, R107, R12, RZ ;  /* 0x0000000c6b147210 */ /* 0x000fc60007f5e0ff */
[----:B------:R-:W-:Y:S01]  /*24c0*/  FFMA R117, R58, R88, R5 ;  /* 0x000000583a757223 */ /* 0x000fe20000000005 */
[----:B------:R-:W-:Y:S02]  /*24d0*/  IMAD.IADD R5, R111, 0x1, R57 ;  /* 0x000000016f057824 */ /* 0x000fe400078e0239 */
[----:B------:R-:W-:Y:S02]  /*24e0*/  IMAD.X R21, R109, 0x1, R13, P2 ;  /* 0x000000016d157824 */ /* 0x000fe400010e060d */
[----:B------:R-:W-:Y:S02]  /*24f0*/  F2FP.TF32.F32.PACK_B R117, R117 ;  /* 0x00000075ff75723e */ /* 0x000fe400024050ff */
[----:B------:R-:W-:-:S03]  /*2500*/  LEA.HI.X R15, R56, R91, R5, 0x2, P3 ;  /* 0x0000005b380f7211 */ /* 0x000fc600018f1405 */
[----:B------:R0:W-:Y:S01]  /*2510*/  @P0 STG.E desc[UR36][R20.64], R117 ;  /* 0x0000007514000986 */ /* 0x0001e2000c101924 */
[----:B------:R-:W-:Y:S05]  /*2520*/  @!P1 BRA `(.L_x_33) ;  /* 0x0000000000049947 */ /* 0x000fea0003800000 */
[----:B------:R2:W5:Y:S02]  /*2530*/  LDG.E.LTC128B R93, desc[UR36][R14.64+0x4] ;  /* 0x000004240e5d7981 */ /* 0x000564000c1e1920 */
.L_x_33:
[----:B------:R-:W-:Y:S05]  /*2540*/  BSYNC B1 ;  /* 0x0000000000017941 */ /* 0x000fea0003800000 */
.L_x_32:
[----:B-----5:R-:W-:Y:S01]  /*2550*/  LOP3.LUT R56, R93, 0xffffe000, RZ, 0xc0, !PT ;  /* 0xffffe0005d387812 */ /* 0x020fe200078ec0ff */
[----:B------:R-:W-:Y:S01]  /*2560*/  BSSY B1, `(.L_x_34) ;  /* 0x000000c000017945 */ /* 0x000fe20003800000 */
[----:B------:R-:W-:Y:S01]  /*2570*/  ISETP.GT.AND P4, PT, R4, 0x8, PT ;  /* 0x000000080400780c */ /* 0x000fe20003f84270 */
[----:B------:R-:W-:Y:S02]  /*2580*/  IMAD.SHL.U32 R5, R10, 0x200, RZ ;  /* 0x000002000a057824 */ /* 0x000fe400078e00ff */
[----:B------:R-:W-:Y:S01]  /*2590*/  FMUL R56, R56, R89 ;  /* 0x0000005938387220 */ /* 0x000fe20000400000 */
[----:B------:R-:W-:Y:S02]  /*25a0*/  ISETP.GT.AND P0, PT, R3, RZ, P4 ;  /* 0x000000ff0300720c */ /* 0x000fe40002704270 */
[----:B------:R-:W-:Y:S01]  /*25b0*/  P2R R106, PR, RZ, 0x10 ;  /* 0x00000010ff6a7803 */ /* 0x000fe20000000000 */
[----:B------:R-:W-:Y:S01]  /*25c0*/  FFMA R59, R59, R88, R56 ;  /* 0x000000583b3b7223 */ /* 0x000fe20000000038 */
[----:B------:R-:W-:-:S04]  /*25d0*/  IMAD.MOV.U32 R56, RZ, RZ, R93 ;  /* 0x000000ffff387224 */ /* 0x000fc800078e005d */
[----:B------:R-:W-:-:S05]  /*25e0*/  F2FP.TF32.F32.PACK_B R59, R59 ;  /* 0x0000003bff3b723e */ /* 0x000fca00024050ff */
[----:B------:R3:W-:Y:S01]  /*25f0*/  @P1 STG.E desc[UR36][R20.64+0x4], R59 ;  /* 0x0000043b14001986 */ /* 0x0007e2000c101924 */
[----:B------:R-:W-:Y:S05]  /*2600*/  @!P0 BRA `(.L_x_35) ;  /* 0x0000000000048947 */ /* 0x000fea0003800000 */
[----:B------:R4:W5:Y:S02]  /*2610*/  LDG.E.LTC128B R56, desc[UR36][R6.64+0x20] ;  /* 0x0000202406387981 */ /* 0x000964000c1e1920 */
.L_x_35:
[----:B------:R-:W-:Y:S05]  /*2620*/  BSYNC B1 ;  /* 0x0000000000017941 */ /* 0x000fea0003800000 */
.L_x_34:
[----:B-----5:R-:W-:Y:S01]  /*2630*/  LOP3.LUT R58, R56, 0xffffe000, RZ, 0xc0, !PT ;  /* 0xffffe000383a7812 */ /* 0x020fe200078ec0ff */
[----:B------:R-:W-:Y:S01]  /*2640*/  BSSY B1, `(.L_x_36) ;  /* 0x000000d000017945 */ /* 0x000fe20003800000 */
[----:B------:R-:W-:Y:S02]  /*2650*/  SHF.L.U64.HI R93, R10, 0x9, R11 ;  /* 0x000000090a5d7819 */ /* 0x000fe4000001020b */
[----:B------:R-:W-:Y:S01]  /*2660*/  IADD3 R10, P1, P2, R5, R12, R107 ;  /* 0x0000000c050a7210 */ /* 0x000fe20007a3e06b */
[----:B------:R-:W-:Y:S01]  /*2670*/  FMUL R57, R58, R89 ;  /* 0x000000593a397220 */ /* 0x000fe20000400000 */
[----:B------:R-:W-:Y:S02]  /*2680*/  ISETP.GT.AND P3, PT, R4, 0x9, PT ;  /* 0x000000090400780c */ /* 0x000fe40003f64270 */
[----:B------:R-:W-:Y:S01]  /*2690*/  IADD3.X R11, R93, R13, R109, P1, P2 ;  /* 0x0000000d5d0b7210 */ /* 0x000fe20000fe446d */
[----:B------:R-:W-:Y:S01]  /*26a0*/  FFMA R57, R60, R88, R57 ;  /* 0x000000583c397223 */ /* 0x000fe20000000039 */
[----:B------:R-:W-:-:S02]  /*26b0*/  ISETP.GT.AND P1, PT, R3, RZ, P3 ;  /* 0x000000ff0300720c */ /* 0x000fc40001f24270 */
[----:B------:R-:W-:Y:S02]  /*26c0*/  P2R R107, PR, RZ, 0x8 ;  /* 0x00000008ff6b7803 */ /* 0x000fe40000000000 */
[----:B------:R-:W-:-:S05]  /*26d0*/  F2FP.TF32.F32.PACK_B R57, R57 ;  /* 0x00000039ff39723e */ /* 0x000fca00024050ff */
[----:B------:R0:W-:Y:S04]  /*26e0*/  @P0 STG.E desc[UR36][R12.64+0x20], R57 ;  /* 0x000020390c000986 */ /* 0x0001e8000c101924 */
[----:B------:R-:W-:Y:S05]  /*26f0*/  @!P1 BRA `(.L_x_37) ;  /* 0x0000000000049947 */ /* 0x000fea0003800000 */
[----:B------:R0:W5:Y:S02]  /*2700*/  LDG.E.LTC128B R56, desc[UR36][R6.64+0x24] ;  /* 0x0000242406387981 */ /* 0x000164000c1e1920 */
.L_x_37:
[----:B------:R-:W-:Y:S05]  /*2710*/  BSYNC B1 ;  /* 0x0000000000017941 */ /* 0x000fea0003800000 */
.L_x_36:
[----:B-----5:R-:W-:Y:S01]  /*2720*/  LOP3.LUT R58, R56, 0xffffe000, RZ, 0xc0, !PT ;  /* 0xffffe000383a7812 */ /* 0x020fe200078ec0ff */
[----:B------:R-:W-:Y:S01]  /*2730*/  BSSY B1, `(.L_x_38) ;  /* 0x0000008000017945 */ /* 0x000fe20003800000 */
[----:B------:R-:W-:-:S03]  /*2740*/  ISETP.GT.AND P0, PT, R3, 0x8, P4 ;  /* 0x000000080300780c */ /* 0x000fc60002704270 */
[----:B------:R-:W-:-:S04]  /*2750*/  FMUL R58, R58, R89 ;  /* 0x000000593a3a7220 */ /* 0x000fc80000400000 */
[----:B------:R-:W-:-:S05]  /*2760*/  FFMA R61, R61, R88, R58 ;  /* 0x000000583d3d7223 */ /* 0x000fca000000003a */
[----:B------:R-:W-:-:S05]  /*2770*/  F2FP.TF32.F32.PACK_B R61, R61 ;  /* 0x0000003dff3d723e */ /* 0x000fca00024050ff */
[----:B------:R0:W-:Y:S01]  /*2780*/  @P1 STG.E desc[UR36][R12.64+0x24], R61 ;  /* 0x0000243d0c001986 */ /* 0x0001e2000c101924 */
[----:B------:R-:W-:Y:S05]  /*2790*/  @!P0 BRA `(.L_x_39) ;  /* 0x0000000000048947 */ /* 0x000fea0003800000 */
[----:B------:R0:W5:Y:S02]  /*27a0*/  LDG.E.LTC128B R56, desc[UR36][R14.64+0x20] ;  /* 0x000020240e387981 */ /* 0x000164000c1e1920 */
.L_x_39:
[----:B------:R-:W-:Y:S05]  /*27b0*/  BSYNC B1 ;  /* 0x0000000000017941 */ /* 0x000fea0003800000 */
.L_x_38:
[----:B-----5:R-:W-:Y:S01]  /*27c0*/  LOP3.LUT R58, R56, 0xffffe000, RZ, 0xc0, !PT ;  /* 0xffffe000383a7812 */ /* 0x020fe200078ec0ff */
[----:B------:R-:W-:Y:S01]  /*27d0*/  BSSY B1, `(.L_x_40) ;  /* 0x0000008000017945 */ /* 0x000fe20003800000 */
[----:B------:R-:W-:-:S03]  /*27e0*/  ISETP.GT.AND P1, PT, R3, 0x8, P3 ;  /* 0x000000080300780c */ /* 0x000fc60001f24270 */
[----:B0-----:R-:W-:-:S04]  /*27f0*/  FMUL R57, R58, R89 ;  /* 0x000000593a397220 */ /* 0x001fc80000400000 */
[----:B------:R-:W-:-:S05]  /*2800*/  FFMA R57, R62, R88, R57 ;  /* 0x000000583e397223 */ /* 0x000fca0000000039 */
[----:B------:R-:W-:-:S05]  /*2810*/  F2FP.TF32.F32.PACK_B R57, R57 ;  /* 0x00000039ff39723e */ /* 0x000fca00024050ff */
[----:B------:R0:W-:Y:S01]  /*2820*/  @P0 STG.E desc[UR36][R20.64+0x20], R57 ;  /* 0x0000203914000986 */ /* 0x0001e2000c101924 */
[----:B------:R-:W-:Y:S05]  /*2830*/  @!P1 BRA `(.L_x_41) ;  /* 0x0000000000049947 */ /* 0x000fea0003800000 */
[----:B------:R0:W5:Y:S02]  /*2840*/  LDG.E.LTC128B R56, desc[UR36][R14.64+0x24] ;  /* 0x000024240e387981 */ /* 0x000164000c1e1920 */
.L_x_41:
[----:B------:R-:W-:Y:S05]  /*2850*/  BSYNC B1 ;  /* 0x0000000000017941 */ /* 0x000fea0003800000 */
.L_x_40:
[----:B-----5:R-:W-:Y:S01]  /*2860*/  LOP3.LUT R58, R56, 0xffffe000, RZ, 0xc0, !PT ;  /* 0xffffe000383a7812 */ /* 0x020fe200078ec0ff */
[----:B------:R-:W-:Y:S01]  /*2870*/  BSSY B1, `(.L_x_42) ;  /* 0x000000d000017945 */ /* 0x000fe20003800000 */
[----:B------:R-:W-:Y:S01]  /*2880*/  IADD3 R113, P0, R113, 0x80, RZ ;  /* 0x0000008071717810 */ /* 0x000fe20007f1e0ff */
[----:B------:R-:W-:Y:S01]  /*2890*/  IMAD.MOV.U32 R100, RZ, RZ, R56 ;  /* 0x000000ffff647224 */ /* 0x000fe200078e0038 */
[----:B------:R-:W-:Y:S01]  /*28a0*/  ISETP.GT.AND P2, PT, R4, 0x10, PT ;  /* 0x000000100400780c */ /* 0x000fe20003f44270 */
[----:B------:R-:W-:Y:S02]  /*28b0*/  FMUL R58, R58, R89 ;  /* 0x000000593a3a7220 */ /* 0x000fe40000400000 */
[----:B0-----:R-:W-:Y:S01]  /*28c0*/  IMAD.X R57, RZ, RZ, R101, P0 ;  /* 0x000000ffff397224 */ /* 0x001fe200000e0665 */
[----:B------:R-:W-:Y:S01]  /*28d0*/  ISETP.GT.AND P0, PT, R3, RZ, P2 ;  /* 0x000000ff0300720c */ /* 0x000fe20001704270 */
[----:B------:R-:W-:Y:S01]  /*28e0*/  FFMA R63, R63, R88, R58 ;  /* 0x000000583f3f7223 */ /* 0x000fe2000000003a */
[----:B------:R-:W-:-:S04]  /*28f0*/  P2R R101, PR, RZ, 0x4 ;  /* 0x00000004ff657803 */ /* 0x000fc80000000000 */
[----:B------:R-:W-:-:S05]  /*2900*/  F2FP.TF32.F32.PACK_B R63, R63 ;  /* 0x0000003fff3f723e */ /* 0x000fca00024050ff */
[----:B------:R0:W-:Y:S02]  /*2910*/  @P1 STG.E desc[UR36][R20.64+0x24], R63 ;  /* 0x0000243f14001986 */ /* 0x0001e4000c101924 */
[----:B------:R-:W-:Y:S05]  /*2920*/  @!P0 BRA `(.L_x_43) ;  /* 0x0000000000048947 */ /* 0x000fea0003800000 */
[----:B------:R0:W5:Y:S02]  /*2930*/  LDG.E.LTC128B R100, desc[UR36][R6.64+0x40] ;  /* 0x0000402406647981 */ /* 0x000164000c1e1920 */
.L_x_43:
[----:B------:R-:W-:Y:S05]  /*2940*/  BSYNC B1 ;  /* 0x0000000000017941 */ /* 0x000fea0003800000 */
.L_x_42:
[----:B-----5:R-:W-:Y:S01]  /*2950*/  LOP3.LUT R56, R100, 0xffffe000, RZ, 0xc0, !PT ;  /* 0xffffe00064387812 */ /* 0x020fe200078ec0ff */
[-C--:B------:R-:W-:Y:S01]  /*2960*/  IMAD R58, R57, R98.reuse, RZ ;  /* 0x00000062393a7224 */ /* 0x080fe200078e02ff */
[----:B------:R-:W-:Y:S01]  /*2970*/  ISETP.GT.AND P1, PT, R4, 0x11, PT ;  /* 0x000000110400780c */ /* 0x000fe20003f24270 */
[C---:B0-----:R-:W-:Y:S01]  /*2980*/  IMAD.WIDE.U32 R62, R113.reuse, R98, R102 ;  /* 0x00000062713e7225 */ /* 0x041fe200078e0066 */
[----:B------:R-:W-:Y:S03]  /*2990*/  BSSY B1, `(.L_x_44) ;  /* 0x000001f000017945 */ /* 0x000fe60003800000 */
[----:B------:R-:W-:Y:S01]  /*29a0*/  FMUL R57, R56, R89 ;  /* 0x0000005938397220 */ /* 0x000fe20000400000 */
[----:B------:R-:W-:-:S03]  /*29b0*/  IMAD R99, R113, R99, R58 ;  /* 0x0000006371637224 */ /* 0x000fc600078e023a */
[----:B------:R-:W-:Y:S01]  /*29c0*/  FFMA R97, R64, R88, R57 ;  /* 0x0000005840617223 */ /* 0x000fe20000000039 */
[----:B---3--:R-:W-:-:S04]  /*29d0*/  IMAD.WIDE.U32 R58, R113, R98, R8 ;  /* 0x00000062713a7225 */ /* 0x008fc800078e0008 */
[----:B------:R-:W-:Y:S01]  /*29e0*/  F2FP.TF32.F32.PACK_B R97, R97 ;  /* 0x00000061ff61723e */ /* 0x000fe200024050ff */
[----:B------:R-:W-:Y:S02]  /*29f0*/  IMAD.IADD R59, R99, 0x1, R59 ;  /* 0x00000001633b7824 */ /* 0x000fe400078e023b */
[----:B------:R-:W-:Y:S02]  /*2a00*/  IMAD.WIDE.U32 R56, R113, R98, R94 ;  /* 0x0000006271387225 */ /* 0x000fe400078e005e */
[----:B------:R0:W-:Y:S02]  /*2a10*/  @P0 STG.E desc[UR36][R12.64+0x40], R97 ;  /* 0x000040610c000986 */ /* 0x0001e4000c101924 */
[----:B------:R-:W-:Y:S01]  /*2a20*/  IMAD.WIDE.U32 R60, R23, R92, R58 ;  /* 0x0000005c173c7225 */ /* 0x000fe200078e003a */
[----:B------:R-:W-:-:S03]  /*2a30*/  LEA R58, P0, R56, R90, 0x2 ;  /* 0x0000005a383a7211 */ /* 0x000fc600078010ff */
[----:B------:R-:W-:Y:S02]  /*2a40*/  IMAD.IADD R57, R57, 0x1, R99 ;  /* 0x0000000139397824 */ /* 0x000fe400078e0263 */
[----:B------:R-:W-:-:S03]  /*2a50*/  IMAD.IADD R99, R99, 0x1, R63 ;  /* 0x0000000163637824 */ /* 0x000fc600078e023f */
[----:B------:R-:W-:Y:S01]  /*2a60*/  LEA.HI.X R59, R56, R91, R57, 0x2, P0 ;  /* 0x0000005b383b7211 */ /* 0x000fe200000f1439 */
[----:B------:R-:W-:Y:S01]  /*2a70*/  IMAD.IADD R57, R111, 0x1, R61 ;  /* 0x000000016f397824 */ /* 0x000fe200078e023d */
[----:B------:R-:W-:-:S04]  /*2a80*/  LEA R56, P0, R60, R90, 0x2 ;  /* 0x0000005a3c387211 */ /* 0x000fc800078010ff */
[----:B------:R-:W-:Y:S02]  /*2a90*/  LEA.HI.X R57, R60, R91, R57, 0x2, P0 ;  /* 0x0000005b3c397211 */ /* 0x000fe400000f1439 */
[----:B------:R-:W-:-:S05]  /*2aa0*/  IADD3 R96, P0, R96, R62, RZ ;  /* 0x0000003e60607210 */ /* 0x000fca0007f1e0ff */
[----:B------:R-:W-:Y:S01]  /*2ab0*/  IMAD.X R94, R99, 0x1, R95, P0 ;  /* 0x00000001635e7824 */ /* 0x000fe200000e065f */
[----:B------:R-:W-:-:S05]  /*2ac0*/  IADD3 R62, P0, R8, R62, RZ ;  /* 0x0000003e083e7210 */ /* 0x000fca0007f1e0ff */
[----:B------:R-:W-:Y:S01]  /*2ad0*/  IMAD.X R63, R9, 0x1, R99, P0 ;  /* 0x00000001093f7824 */ /* 0x000fe200000e0663 */
[----:B------:R-:W-:Y:S01]  /*2ae0*/  LEA R60, P0, R96, R90, 0x2 ;  /* 0x0000005a603c7211 */ /* 0x000fe200078010ff */
[----:B------:R-:W-:-:S03]  /*2af0*/  IMAD.WIDE.U32 R62, R23, R92, R62 ;  /* 0x0000005c173e7225 */ /* 0x000fc600078e003e */
[----:B------:R-:W-:Y:S01]  /*2b00*/  LEA.HI.X R61, R96, R91, R94, 0x2, P0 ;  /* 0x0000005b603d7211 */ /* 0x000fe200000f145e */
[----:B------:R-:W-:Y:S01]  /*2b10*/  IMAD.IADD R9, R111, 0x1, R63 ;  /* 0x000000016f097824 */ /* 0x000fe200078e023f */
[----:B------:R-:W-:-:S04]  /*2b20*/  LEA R8, P0, R62, R90, 0x2 ;  /* 0x0000005a3e087211 */ /* 0x000fc800078010ff */
[----:B------:R-:W-:Y:S02]  /*2b30*/  LEA.HI.X R9, R62, R91, R9, 0x2, P0 ;  /* 0x0000005b3e097211 */ /* 0x000fe400000f1409 */
[----:B------:R-:W-:Y:S02]  /*2b40*/  ISETP.GT.AND P0, PT, R3, RZ, P1 ;  /* 0x000000ff0300720c */ /* 0x000fe40000f04270 */
[----:B------:R-:W-:-:S11]  /*2b50*/  P2R R91, PR, RZ, 0x2 ;  /* 0x00000002ff5b7803 */ /* 0x000fd60000000000 */
[----:B0-----:R-:W-:Y:S05]  /*2b60*/  @!P0 BRA `(.L_x_45) ;  /* 0x0000000000048947 */ /* 0x001fea0003800000 */
[----:B------:R0:W5:Y:S02]  /*2b70*/  LDG.E.LTC128B R100, desc[UR36][R6.64+0x44] ;  /* 0x0000442406647981 */ /* 0x000164000c1e1920 */
.L_x_45:
[----:B------:R-:W-:Y:S05]  /*2b80*/  BSYNC B1 ;  /* 0x0000000000017941 */ /* 0x000fea0003800000 */
.L_x_44:
[----:B-----5:R-:W-:Y:S01]  /*2b90*/  LOP3.LUT R62, R100, 0xffffe000, RZ, 0xc0, !PT ;  /* 0xffffe000643e7812 */ /* 0x020fe200078ec0ff */
[----:B------:R-:W-:Y:S04]  /*2ba0*/  BSSY B1, `(.L_x_46) ;  /* 0x0000008000017945 */ /* 0x000fe80003800000 */
[----:B------:R-:W-:-:S04]  /*2bb0*/  FMUL R62, R62, R89 ;  /* 0x000000593e3e7220 */ /* 0x000fc80000400000 */
[----:B------:R-:W-:-:S05]  /*2bc0*/  FFMA R65, R65, R88, R62 ;  /* 0x0000005841417223 */ /* 0x000fca000000003e */
[----:B------:R-:W-:-:S05]  /*2bd0*/  F2FP.TF32.F32.PACK_B R65, R65 ;  /* 0x00000041ff41723e */ /* 0x000fca00024050ff */
[----:B------:R3:W-:Y:S01]  /*2be0*/  @P0 STG.E desc[UR36][R12.64+0x44], R65 ;  /* 0x000044410c000986 */ /* 0x0007e2000c101924 */
[----:B------:R-:W-:-:S13]  /*2bf0*/  ISETP.GT.AND P0, PT, R3, 0x8, P2 ;  /* 0x000000080300780c */ /* 0x000fda0001704270 */
[----:B---3--:R-:W-:Y:S05]  /*2c00*/  @!P0 BRA `(.L_x_47) ;  /* 0x0000000000048947 */ /* 0x008fea0003800000 */
[----:B------:R3:W5:Y:S02]  /*2c10*/  LDG.E.LTC128B R100, desc[UR36][R14.64+0x40] ;  /* 0x000040240e647981 */ /* 0x000764000c1e1920 */
.L_x_47:
[----:B------:R-:W-:Y:S05]  /*2c20*/  BSYNC B1 ;  /* 0x0000000000017941 */ /* 0x000fea0003800000 */
.L_x_46:
[----:B-----5:R-:W-:Y:S01]  /*2c30*/  LOP3.LUT R62, R100, 0xffffe000, RZ, 0xc0, !PT ;  /* 0xffffe000643e7812 */ /* 0x020fe200078ec0ff */
[----:B------:R-:W-:Y:S04]  /*2c40*/  BSSY B1, `(.L_x_48) ;  /* 0x0000008000017945 */ /* 0x000fe80003800000 */
[----:B------:R-:W-:-:S04]  /*2c50*/  FMUL R23, R62, R89 ;  /* 0x000000593e177220 */ /* 0x000fc80000400000 */
[----:B------:R-:W-:-:S05]  /*2c60*/  FFMA R23, R66, R88, R23 ;  /* 0x0000005842177223 */ /* 0x000fca0000000017 */
[----:B------:R-:W-:-:S05]  /*2c70*/  F2FP.TF32.F32.PACK_B R23, R23 ;  /* 0x00000017ff17723e */ /* 0x000fca00024050ff */
[----:B------:R0:W-:Y:S01]  /*2c80*/  @P0 STG.E desc[UR36][R20.64+0x40], R23 ;  /* 0x0000401714000986 */ /* 0x0001e2000c101924 */
[----:B------:R-:W-:-:S13]  /*2c90*/  ISETP.GT.AND P0, PT, R3, 0x8, P1 ;  /* 0x000000080300780c */ /* 0x000fda0000f04270 */
[----:B0-----:R-:W-:Y:S05]  /*2ca0*/  @!P0 BRA `(.L_x_49) ;  /* 0x0000000000048947 */ /* 0x001fea0003800000 */
[----:B------:R0:W5:Y:S02]  /*2cb0*/  LDG.E.LTC128B R100, desc[UR36][R14.64+0x44] ;  /* 0x000044240e647981 */ /* 0x000164000c1e1920 */
.L_x_49:
[----:B------:R-:W-:Y:S05]  /*2cc0*/  BSYNC B1 ;  /* 0x0000000000017941 */ /* 0x000fea0003800000 */
.L_x_48:
[----:B-----5:R-:W-:Y:S01]  /*2cd0*/  LOP3.LUT R62, R100, 0xffffe000, RZ, 0xc0, !PT ;  /* 0xffffe000643e7812 */ /* 0x020fe200078ec0ff */
[----:B------:R-:W-:Y:S01]  /*2ce0*/  BSSY B1, `(.L_x_50) ;  /* 0x000000a000017945 */ /* 0x000fe20003800000 */
[----:B------:R-:W-:-:S03]  /*2cf0*/  ISETP.GT.AND P2, PT, R4, 0x18, PT ;  /* 0x000000180400780c */ /* 0x000fc60003f44270 */
[----:B------:R-:W-:Y:S01]  /*2d00*/  FMUL R62, R62, R89 ;  /* 0x000000593e3e7220 */ /* 0x000fe20000400000 */
[----:B------:R-:W-:-:S03]  /*2d10*/  P2R R90, PR, RZ, 0x4 ;  /* 0x00000004ff5a7803 */ /* 0x000fc60000000000 */
[----:B------:R-:W-:-:S05]  /*2d20*/  FFMA R67, R67, R88, R62 ;  /* 0x0000005843437223 */ /* 0x000fca000000003e */
[----:B------:R-:W-:-:S05]  /*2d30*/  F2FP.TF32.F32.PACK_B R67, R67 ;  /* 0x00000043ff43723e */ /* 0x000fca00024050ff */
[----:B------:R0:W-:Y:S01]  /*2d40*/  @P0 STG.E desc[UR36][R20.64+0x44], R67 ;  /* 0x0000444314000986 */ /* 0x0001e2000c101924 */
[----:B------:R-:W-:-:S13]  /*2d50*/  ISETP.GT.AND P0, PT, R3, RZ, P2 ;  /* 0x000000ff0300720c */ /* 0x000fda0001704270 */
[----:B0-----:R-:W-:Y:S05]  /*2d60*/  @!P0 BRA `(.L_x_51) ;  /* 0x0000000000048947 */ /* 0x001fea0003800000 */
[----:B------:R0:W5:Y:S02]  /*2d70*/  LDG.E.LTC128B R100, desc[UR36][R6.64+0x60] ;  /* 0x0000602406647981 */ /* 0x000164000c1e1920 */
.L_x_51:
[----:B------:R-:W-:Y:S05]  /*2d80*/  BSYNC B1 ;  /* 0x0000000000017941 */ /* 0x000fea0003800000 */
.L_x_50:
        /* <DEDUP_REMOVED lines=11> */
.L_x_53:
[----:B------:R-:W-:Y:S05]  /*2e40*/  BSYNC B1 ;  /* 0x0000000000017941 */ /* 0x000fea0003800000 */
.L_x_52:
        /* <DEDUP_REMOVED lines=9> */
.L_x_55:
[----:B------:R-:W-:Y:S05]  /*2ee0*/  BSYNC B1 ;  /* 0x0000000000017941 */ /* 0x000fea0003800000 */
.L_x_54:
        /* <DEDUP_REMOVED lines=9> */
.L_x_57:
[----:B------:R-:W-:Y:S05]  /*2f80*/  BSYNC B1 ;  /* 0x0000000000017941 */ /* 0x000fea0003800000 */
.L_x_56:
        /* <DEDUP_REMOVED lines=11> */
.L_x_59:
[----:B------:R-:W-:Y:S05]  /*3040*/  BSYNC B1 ;  /* 0x0000000000017941 */ /* 0x000fea0003800000 */
.L_x_58:
        /* <DEDUP_REMOVED lines=11> */
.L_x_61:
[----:B------:R-:W-:Y:S05]  /*3100*/  BSYNC B1 ;  /* 0x0000000000017941 */ /* 0x000fea0003800000 */
.L_x_60:
        /* <DEDUP_REMOVED lines=9> */
.L_x_63:
[----:B------:R-:W-:Y:S05]  /*31a0*/  BSYNC B1 ;  /* 0x0000000000017941 */ /* 0x000fea0003800000 */
.L_x_62:
        /* <DEDUP_REMOVED lines=9> */
.L_x_65:
[----:B------:R-:W-:Y:S05]  /*3240*/  BSYNC B1 ;  /* 0x0000000000017941 */ /* 0x000fea0003800000 */
.L_x_64:
        /* <DEDUP_REMOVED lines=11> */
.L_x_67:
[----:B------:R-:W-:Y:S05]  /*3300*/  BSYNC B1 ;  /* 0x0000000000017941 */ /* 0x000fea0003800000 */
.L_x_66:
[----:B-----5:R-:W-:Y:S01]  /*3310*/  LOP3.LUT R62, R100, 0xffffe000, RZ, 0xc0, !PT ;  /* 0xffffe000643e7812 */ /* 0x020fe200078ec0ff */
[----:B------:R-:W-:Y:S01]  /*3320*/  BSSY B1, `(.L_x_68) ;  /* 0x000000a000017945 */ /* 0x000fe20003800000 */
[----:B------:R-:W-:-:S03]  /*3330*/  ISETP.GT.AND P5, PT, R4, 0x29, PT ;  /* 0x000000290400780c */ /* 0x000fc60003fa4270 */
[----:B------:R-:W-:-:S04]  /*3340*/  FMUL R23, R62, R89 ;  /* 0x000000593e177220 */ /* 0x000fc80000400000 */
[----:B------:R-:W-:-:S05]  /*3350*/  FFMA R23, R76, R88, R23 ;  /* 0x000000584c177223 */ /* 0x000fca0000000017 */
[----:B------:R-:W-:-:S05]  /*3360*/  F2FP.TF32.F32.PACK_B R23, R23 ;  /* 0x00000017ff17723e */ /* 0x000fca00024050ff */
[----:B------:R1:W-:Y:S01]  /*3370*/  @P0 STG.E desc[UR36][R12.64+0xa0], R23 ;  /* 0x0000a0170c000986 */ /* 0x0003e2000c101924 */
[----:B------:R-:W-:Y:S02]  /*3380*/  ISETP.GT.AND P0, PT, R3, RZ, P5 ;  /* 0x000000ff0300720c */ /* 0x000fe40002f04270 */
[----:B-1----:R-:W-:-:S11]  /*3390*/  P2R R23, PR, RZ, 0x20 ;  /* 0x00000020ff177803 */ /* 0x002fd60000000000 */
[----:B------:R-:W-:Y:S05]  /*33a0*/  @!P0 BRA `(.L_x_69) ;  /* 0x0000000000048947 */ /* 0x000fea0003800000 */
[----:B------:R1:W5:Y:S02]  /*33b0*/  LDG.E.LTC128B R100, desc[UR36][R6.64+0xa4] ;  /* 0x0000a42406647981 */ /* 0x000364000c1e1920 */
.L_x_69:
[----:B------:R-:W-:Y:S05]  /*33c0*/  BSYNC B1 ;  /* 0x0000000000017941 */ /* 0x000fea0003800000 */
.L_x_68:
        /* <DEDUP_REMOVED lines=9> */
.L_x_71:
[----:B------:R-:W-:Y:S05]  /*3460*/  BSYNC B1 ;  /* 0x0000000000017941 */ /* 0x000fea0003800000 */
.L_x_70:
        /* <DEDUP_REMOVED lines=9> */
.L_x_73:
[----:B------:R-:W-:Y:S05]  /*3500*/  BSYNC B1 ;  /* 0x0000000000017941 */ /* 0x000fea0003800000 */
.L_x_72:
[----:B-----5:R-:W-:Y:S01]  /*3510*/  LOP3.LUT R62, R100, 0xffffe000, RZ, 0xc0, !PT ;  /* 0xffffe000643e7812 */ /* 0x020fe200078ec0ff */
[----:B------:R-:W-:Y:S01]  /*3520*/  BSSY B1, `(.L_x_74) ;  /* 0x0000009000017945 */ /* 0x000fe20003800000 */
[----:B------:R-:W-:-:S03]  /*3530*/  ISETP.GT.AND P3, PT, R4, 0x30, PT ;  /* 0x000000300400780c */ /* 0x000fc60003f64270 */
[----:B------:R-:W-:-:S04]  /*3540*/  FMUL R62, R62, R89 ;  /* 0x000000593e3e7220 */ /* 0x000fc80000400000 */
[----:B------:R-:W-:-:S05]  /*3550*/  FFMA R79, R79, R88, R62 ;  /* 0x000000584f4f7223 */ /* 0x000fca000000003e */
[----:B------:R-:W-:-:S05]  /*3560*/  F2FP.TF32.F32.PACK_B R79, R79 ;  /* 0x0000004fff4f723e */ /* 0x000fca00024050ff */
[----:B------:R0:W-:Y:S01]  /*3570*/  @P0 STG.E desc[UR36][R20.64+0xa4], R79 ;  /* 0x0000a44f14000986 */ /* 0x0001e2000c101924 */
[----:B------:R-:W-:-:S13]  /*3580*/  ISETP.GT.AND P0, PT, R3, RZ, P3 ;  /* 0x000000ff0300720c */ /* 0x000fda0001f04270 */
[----:B0-----:R-:W-:Y:S05]  /*3590*/  @!P0 BRA `(.L_x_75) ;  /* 0x0000000000048947 */ /* 0x001fea0003800000 */
[----:B------:R0:W5:Y:S02]  /*35a0*/  LDG.E.LTC128B R100, desc[UR36][R6.64+0xc0] ;  /* 0x0000c02406647981 */ /* 0x000164000c1e1920 */
.L_x_75:
[----:B------:R-:W-:Y:S05]  /*35b0*/  BSYNC B1 ;  /* 0x0000000000017941 */ /* 0x000fea0003800000 */
.L_x_74:
        /* <DEDUP_REMOVED lines=10> */
.L_x_77:
[----:B------:R-:W-:Y:S05]  /*3660*/  BSYNC B1 ;  /* 0x0000000000017941 */ /* 0x000fea0003800000 */
.L_x_76:
        /* <DEDUP_REMOVED lines=9> */
.L_x_79:
[----:B------:R-:W-:Y:S05]  /*3700*/  BSYNC B1 ;  /* 0x0000000000017941 */ /* 0x000fea0003800000 */
.L_x_78:
        /* <DEDUP_REMOVED lines=9> */
.L_x_81:
[----:B------:R-:W-:Y:S05]  /*37a0*/  BSYNC B1 ;  /* 0x0000000000017941 */ /* 0x000fea0003800000 */
.L_x_80:
        /* <DEDUP_REMOVED lines=10> */
.L_x_83:
[----:B------:R-:W-:Y:S05]  /*3850*/  BSYNC B1 ;  /* 0x0000000000017941 */ /* 0x000fea0003800000 */
.L_x_82:
[----:B-----5:R-:W-:Y:S01]  /*3860*/  LOP3.LUT R62, R100, 0xffffe000, RZ, 0xc0, !PT ;  /* 0xffffe000643e7812 */ /* 0x020fe200078ec0ff */
[----:B------:R-:W-:Y:S04]  /*3870*/  BSSY B1, `(.L_x_84) ;  /* 0x000000f000017945 */ /* 0x000fe80003800000 */
[----:B------:R-:W-:-:S04]  /*3880*/  FMUL R23, R62, R89 ;  /* 0x000000593e177220 */ /* 0x000fc80000400000 */
[----:B------:R-:W-:-:S05]  /*3890*/  FFMA R23, R84, R88, R23 ;  /* 0x0000005854177223 */ /* 0x000fca0000000017 */
[----:B------:R-:W-:-:S05]  /*38a0*/  F2FP.TF32.F32.PACK_B R23, R23 ;  /* 0x00000017ff17723e */ /* 0x000fca00024050ff */
[----:B------:R0:W-:Y:S01]  /*38b0*/  @P0 STG.E desc[UR36][R12.64+0xe0], R23 ;  /* 0x0000e0170c000986 */ /* 0x0001e2000c101924 */
[----:B------:R-:W-:-:S05]  /*38c0*/  IADD3 R64, P0, R5, R20, RZ ;  /* 0x0000001405407210 */ /* 0x000fca0007f1e0ff */
[----:B------:R-:W-:Y:S01]  /*38d0*/  IMAD.X R65, R93, 0x1, R21, P0 ;  /* 0x000000015d417824 */ /* 0x000fe200000e0615 */
[----:B------:R-:W-:-:S05]  /*38e0*/  IADD3 R66, P0, R5, R20, RZ ;  /* 0x0000001405427210 */ /* 0x000fca0007f1e0ff */
[----:B------:R-:W-:Y:S01]  /*38f0*/  IMAD.X R67, R93, 0x1, R21, P0 ;  /* 0x000000015d437824 */ /* 0x000fe200000e0615 */
[----:B------:R-:W-:-:S05]  /*3900*/  IADD3 R62, P0, R5, R12, RZ ;  /* 0x0000000c053e7210 */ /* 0x000fca0007f1e0ff */
[----:B------:R-:W-:Y:S01]  /*3910*/  IMAD.X R63, R93, 0x1, R13, P0 ;  /* 0x000000015d3f7824 */ /* 0x000fe200000e060d */
[----:B------:R-:W-:-:S04]  /*3920*/  ISETP.GT.AND P0, PT, R4, 0x39, PT ;  /* 0x000000390400780c */ /* 0x000fc80003f04270 */
[----:B------:R-:W-:-:S13]  /*3930*/  ISETP.GT.AND P4, PT, R3, RZ, P0 ;  /* 0x000000ff0300720c */ /* 0x000fda0000784270 */
[----:B0-----:R-:W-:Y:S05]  /*3940*/  @!P4 BRA `(.L_x_85) ;  /* 0x000000000004c947 */ /* 0x001fea0003800000 */
[----:B------:R0:W5:Y:S02]  /*3950*/  LDG.E.LTC128B R100, desc[UR36][R6.64+0xe4] ;  /* 0x0000e42406647981 */ /* 0x000164000c1e1920 */
.L_x_85:
[----:B------:R-:W-:Y:S05]  /*3960*/  BSYNC B1 ;  /* 0x0000000000017941 */ /* 0x000fea0003800000 */
.L_x_84:
        /* <DEDUP_REMOVED lines=9> */
.L_x_87:
[----:B------:R-:W-:Y:S05]  /*3a00*/  BSYNC B1 ;  /* 0x0000000000017941 */ /* 0x000fea0003800000 */
.L_x_86:
        /* <DEDUP_REMOVED lines=9> */
.L_x_89:
[----:B------:R-:W-:Y:S05]  /*3aa0*/  BSYNC B1 ;  /* 0x0000000000017941 */ /* 0x000fea0003800000 */
.L_x_88:
[----:B-----5:R-:W-:-:S05]  /*3ab0*/  LOP3.LUT R4, R100, 0xffffe000, RZ, 0xc0, !PT ;  /* 0xffffe00064047812 */ /* 0x020fca00078ec0ff */
[----:B------:R-:W-:-:S04]  /*3ac0*/  FMUL R4, R4, R89 ;  /* 0x0000005904047220 */ /* 0x000fc80000400000 */
[----:B------:R-:W-:-:S05]  /*3ad0*/  FFMA R87, R87, R88, R4 ;  /* 0x0000005857577223 */ /* 0x000fca0000000004 */
[----:B------:R-:W-:-:S05]  /*3ae0*/  F2FP.TF32.F32.PACK_B R87, R87 ;  /* 0x00000057ff57723e */ /* 0x000fca00024050ff */
[----:B------:R0:W-:Y:S01]  /*3af0*/  @P4 STG.E desc[UR36][R20.64+0xe4], R87 ;  /* 0x0000e45714004986 */ /* 0x0001e2000c101924 */
[----:B------:R-:W-:-:S13]  /*3b00*/  ISETP.GT.AND P4, PT, R3, 0x80, P6 ;  /* 0x000000800300780c */ /* 0x000fda0003784270 */
[----:B------:R-:W2:Y:S01]  /*3b10*/  @P4 LDG.E.LTC128B R100, desc[UR36][R58.64] ;  /* 0x000000243a644981 */ /* 0x000ea2000c1e1920 */
[----:B------:R-:W-:Y:S01]  /*3b20*/  BSSY B1, `(.L_x_90) ;  /* 0x000000a000017945 */ /* 0x000fe20003800000 */
[----:B--2---:R-:W-:-:S05]  /*3b30*/  LOP3.LUT R4, R100, 0xffffe000, RZ, 0xc0, !PT ;  /* 0xffffe00064047812 */ /* 0x004fca00078ec0ff */
[----:B------:R-:W-:-:S04]  /*3b40*/  FMUL R5, R4, R89 ;  /* 0x0000005904057220 */ /* 0x000fc80000400000 */
[----:B------:R-:W-:-:S05]  /*3b50*/  FFMA R5, R24, R88, R5 ;  /* 0x0000005818057223 */ /* 0x000fca0000000005 */
[----:B------:R-:W-:-:S05]  /*3b60*/  F2FP.TF32.F32.PACK_B R5, R5 ;  /* 0x00000005ff05723e */ /* 0x000fca00024050ff */
[----:B------:R0:W-:Y:S01]  /*3b70*/  @P4 STG.E desc[UR36][R62.64], R5 ;  /* 0x000000053e004986 */ /* 0x0001e2000c101924 */
[----:B------:R-:W-:-:S04]  /*3b80*/  ISETP.NE.AND P4, PT, R105, RZ, PT ;  /* 0x000000ff6900720c */ /* 0x000fc80003f85270 */
[----:B------:R-:W-:-:S13]  /*3b90*/  ISETP.GT.AND P4, PT, R3, 0x80, P4 ;  /* 0x000000800300780c */ /* 0x000fda0002784270 */
[----:B0-----:R-:W-:Y:S05]  /*3ba0*/  @!P4 BRA `(.L_x_91) ;  /* 0x000000000004c947 */ /* 0x001fea0003800000 */
[----:B------:R0:W5:Y:S02]  /*3bb0*/  LDG.E.LTC128B R100, desc[UR36][R56.64+0x4] ;  /* 0x0000042438647981 */ /* 0x000164000c1e1920 */
.L_x_91:
[----:B------:R-:W-:Y:S05]  /*3bc0*/  BSYNC B1 ;  /* 0x0000000000017941 */ /* 0x000fea0003800000 */
.L_x_90:
[----:B-----5:R-:W-:Y:S01]  /*3bd0*/  LOP3.LUT R4, R100, 0xffffe000, RZ, 0xc0, !PT ;  /* 0xffffe00064047812 */ /* 0x020fe200078ec0ff */
[----:B------:R-:W-:Y:S01]  /*3be0*/  @P4 IMAD.MOV.U32 R5, RZ, RZ, R63 ;  /* 0x000000ffff054224 */ /* 0x000fe200078e003f */
[----:B------:R-:W-:Y:S01]  /*3bf0*/  ISETP.GT.AND P6, PT, R3, 0x88, P6 ;  /* 0x000000880300780c */ /* 0x000fe200037c4270 */
[----:B------:R-:W-:Y:S02]  /*3c00*/  BSSY B1, `(.L_x_92) ;  /* 0x0000008000017945 */ /* 0x000fe40003800000 */
[----:B------:R-:W-:-:S04]  /*3c10*/  FMUL R4, R4, R89 ;  /* 0x0000005904047220 */ /* 0x000fc80000400000 */
[----:B------:R-:W-:Y:S01]  /*3c20*/  FFMA R25, R25, R88, R4 ;  /* 0x0000005819197223 */ /* 0x000fe20000000004 */
[----:B------:R-:W-:-:S04]  /*3c30*/  @P4 IMAD.MOV.U32 R4, RZ, RZ, R62 ;  /* 0x000000ffff044224 */ /* 0x000fc800078e003e */
[----:B------:R-:W-:-:S05]  /*3c40*/  F2FP.TF32.F32.PACK_B R25, R25 ;  /* 0x00000019ff19723e */ /* 0x000fca00024050ff */
[----:B------:R2:W-:Y:S01]  /*3c50*/  @P4 STG.E desc[UR36][R4.64+0x4], R25 ;  /* 0x0000041904004986 */ /* 0x0005e2000c101924 */
[----:B------:R-:W-:Y:S05]  /*3c60*/  @!P6 BRA `(.L_x_93) ;  /* 0x000000000004e947 */ /* 0x000fea0003800000 */
[----:B------:R0:W5:Y:S02]  /*3c70*/  LDG.E.LTC128B R100, desc[UR36][R60.64] ;  /* 0x000000243c647981 */ /* 0x000164000c1e1920 */
.L_x_93:
[----:B------:R-:W-:Y:S05]  /*3c80*/  BSYNC B1 ;  /* 0x0000000000017941 */ /* 0x000fea0003800000 */
.L_x_92:
[----:B--2--5:R-:W-:Y:S01]  /*3c90*/  LOP3.LUT R4, R100, 0xffffe000, RZ, 0xc0, !PT ;  /* 0xffffe00064047812 */ /* 0x024fe200078ec0ff */
[----:B------:R-:W-:Y:S01]  /*3ca0*/  BSSY B1, `(.L_x_94) ;  /* 0x0000009000017945 */ /* 0x000fe20003800000 */
[----:B------:R-:W-:-:S03]  /*3cb0*/  ISETP.NE.AND P4, PT, R105, RZ, PT ;  /* 0x000000ff6900720c */ /* 0x000fc60003f85270 */
[----:B------:R-:W-:Y:S01]  /*3cc0*/  FMUL R5, R4, R89 ;  /* 0x0000005904057220 */ /* 0x000fe20000400000 */
[----:B------:R-:W-:-:S03]  /*3cd0*/  ISETP.GT.AND P4, PT, R3, 0x88, P4 ;  /* 0x000000880300780c */ /* 0x000fc60002784270 */
[----:B------:R-:W-:-:S05]  /*3ce0*/  FFMA R5, R26, R88, R5 ;  /* 0x000000581a057223 */ /* 0x000fca0000000005 */
[----:B------:R-:W-:-:S05]  /*3cf0*/  F2FP.TF32.F32.PACK_B R5, R5 ;  /* 0x00000005ff05723e */ /* 0x000fca00024050ff */
[----:B------:R2:W-:Y:S01]  /*3d00*/  @P6 STG.E desc[UR36][R64.64], R5 ;  /* 0x0000000540006986 */ /* 0x0005e2000c101924 */
[----:B------:R-:W-:Y:S05]  /*3d10*/  @!P4 BRA `(.L_x_95) ;  /* 0x000000000004c947 */ /* 0x000fea0003800000 */
[----:B------:R0:W5:Y:S02]  /*3d20*/  LDG.E.LTC128B R100, desc[UR36][R8.64+0x4] ;  /* 0x0000042408647981 */ /* 0x000164000c1e1920 */
.L_x_95:
[----:B------:R-:W-:Y:S05]  /*3d30*/  BSYNC B1 ;  /* 0x0000000000017941 */ /* 0x000fea0003800000 */
.L_x_94:
[----:B-----5:R-:W-:Y:S01]  /*3d40*/  LOP3.LUT R4, R100, 0xffffe000, RZ, 0xc0, !PT ;  /* 0xffffe00064047812 */ /* 0x020fe200078ec0ff */
[----:B------:R-:W-:Y:S01]  /*3d50*/  BSSY B1, `(.L_x_96) ;  /* 0x0000009000017945 */ /* 0x000fe20003800000 */
[----:B------:R-:W-:-:S03]  /*3d60*/  ISETP.NE.AND P6, PT, R106, RZ, PT ;  /* 0x000000ff6a00720c */ /* 0x000fc60003fc5270 */
[----:B------:R-:W-:-:S04]  /*3d70*/  FMUL R4, R4, R89 ;  /* 0x0000005904047220 */ /* 0x000fc80000400000 */
[----:B------:R-:W-:-:S05]  /*3d80*/  FFMA R27, R27, R88, R4 ;  /* 0x000000581b1b7223 */ /* 0x000fca0000000004 */
[----:B------:R-:W-:-:S05]  /*3d90*/  F2FP.TF32.F32.PACK_B R27, R27 ;  /* 0x0000001bff1b723e */ /* 0x000fca00024050ff */
[----:B------:R0:W-:Y:S01]  /*3da0*/  @P4 STG.E desc[UR36][R66.64+0x4], R27 ;  /* 0x0000041b42004986 */ /* 0x0001e2000c101924 */
[----:B------:R-:W-:-:S13]  /*3db0*/  ISETP.GT.AND P4, PT, R3, 0x80, P6 ;  /* 0x000000800300780c */ /* 0x000fda0003784270 */
[----:B0-----:R-:W-:Y:S05]  /*3dc0*/  @!P4 BRA `(.L_x_97) ;  /* 0x000000000004c947 */ /* 0x001fea0003800000 */
[----:B------:R0:W5:Y:S02]  /*3dd0*/  LDG.E.LTC128B R100, desc[UR36][R56.64+0x20] ;  /* 0x0000202438647981 */ /* 0x000164000c1e1920 */
.L_x_97:
[----:B------:R-:W-:Y:S05]  /*3de0*/  BSYNC B1 ;  /* 0x0000000000017941 */ /* 0x000fea0003800000 */
.L_x_96:
[----:B-----5:R-:W-:Y:S01]  /*3df0*/  LOP3.LUT R4, R100, 0xffffe000, RZ, 0xc0, !PT ;  /* 0xffffe00064047812 */ /* 0x020fe200078ec0ff */
[----:B------:R-:W-:Y:S01]  /*3e00*/  BSSY B1, `(.L_x_98) ;  /* 0x000000b000017945 */ /* 0x000fe20003800000 */
[----:B------:R-:W-:-:S03]  /*3e10*/  ISETP.NE.AND P6, PT, R107, RZ, PT ;  /* 0x000000ff6b00720c */ /* 0x000fc60003fc5270 */
[----:B--2---:R-:W-:Y:S01]  /*3e20*/  FMUL R5, R4, R89 ;  /* 0x0000005904057220 */ /* 0x004fe20000400000 */
[----:B------:R-:W-:-:S03]  /*3e30*/  @P4 IMAD.MOV.U32 R4, RZ, RZ, R62 ;  /* 0x000000ffff044224 */ /* 0x000fc600078e003e */
[----:B-1--4-:R-:W-:Y:S01]  /*3e40*/  FFMA R7, R28, R88, R5 ;  /* 0x000000581c077223 */ /* 0x012fe20000000005 */
[----:B------:R-:W-:-:S04]  /*3e50*/  @P4 IMAD.MOV.U32 R5, RZ, RZ, R63 ;  /* 0x000000ffff054224 */ /* 0x000fc800078e003f */
[----:B------:R-:W-:-:S05]  /*3e60*/  F2FP.TF32.F32.PACK_B R7, R7 ;  /* 0x00000007ff07723e */ /* 0x000fca00024050ff */
[----:B------:R1:W-:Y:S01]  /*3e70*/  @P4 STG.E desc[UR36][R4.64+0x20], R7 ;  /* 0x0000200704004986 */ /* 0x0003e2000c101924 */
[----:B------:R-:W-:-:S13]  /*3e80*/  ISETP.GT.AND P4, PT, R3, 0x80, P6 ;  /* 0x000000800300780c */ /* 0x000fda0003784270 */
[----:B-1----:R-:W-:Y:S05]  /*3e90*/  @!P4 BRA `(.L_x_99) ;  /* 0x000000000004c947 */ /* 0x002fea0003800000 */
[----:B------:R1:W5:Y:S02]  /*3ea0*/  LDG.E.LTC128B R100, desc[UR36][R56.64+0x24] ;  /* 0x0000242438647981 */ /* 0x000364000c1e1920 */
.L_x_99:
[----:B------:R-:W-:Y:S05]  /*3eb0*/  BSYNC B1 ;  /* 0x0000000000017941 */ /* 0x000fea0003800000 */
.L_x_98:
[----:B-----5:R-:W-:Y:S01]  /*3ec0*/  LOP3.LUT R4, R100, 0xffffe000, RZ, 0xc0, !PT ;  /* 0xffffe00064047812 */ /* 0x020fe200078ec0ff */
[----:B------:R-:W-:Y:S01]  /*3ed0*/  @P4 IMAD.MOV.U32 R5, RZ, RZ, R63 ;  /* 0x000000ffff054224 */ /* 0x000fe200078e003f */
[----:B------:R-:W-:Y:S03]  /*3ee0*/  BSSY B1, `(.L_x_100) ;  /* 0x000000a000017945 */ /* 0x000fe60003800000 */
[----:B------:R-:W-:-:S04]  /*3ef0*/  FMUL R4, R4, R89 ;  /* 0x0000005904047220 */ /* 0x000fc80000400000 */
[----:B------:R-:W-:Y:S01]  /*3f00*/  FFMA R29, R29, R88, R4 ;  /* 0x000000581d1d7223 */ /* 0x000fe20000000004 */
[----:B------:R-:W-:-:S04]  /*3f10*/  @P4 IMAD.MOV.U32 R4, RZ, RZ, R62 ;  /* 0x000000ffff044224 */ /* 0x000fc800078e003e */
[----:B------:R-:W-:-:S05]  /*3f20*/  F2FP.TF32.F32.PACK_B R29, R29 ;  /* 0x0000001dff1d723e */ /* 0x000fca00024050ff */
[----:B------:R2:W-:Y:S01]  /*3f30*/  @P4 STG.E desc[UR36][R4.64+0x24], R29 ;  /* 0x0000241d04004986 */ /* 0x0005e2000c101924 */
[----:B------:R-:W-:-:S04]  /*3f40*/  ISETP.NE.AND P4, PT, R106, RZ, PT ;  /* 0x000000ff6a00720c */ /* 0x000fc80003f85270 */
[----:B------:R-:W-:-:S13]  /*3f50*/  ISETP.GT.AND P4, PT, R3, 0x88, P4 ;  /* 0x000000880300780c */ /* 0x000fda0002784270 */
[----:B--2---:R-:W-:Y:S05]  /*3f60*/  @!P4 BRA `(.L_x_101) ;  /* 0x000000000004c947 */ /* 0x004fea0003800000 */
[----:B------:R2:W5:Y:S02]  /*3f70*/  LDG.E.LTC128B R100, desc[UR36][R8.64+0x20] ;  /* 0x0000202408647981 */ /* 0x000564000c1e1920 */
.L_x_101:
[----:B------:R-:W-:Y:S05]  /*3f80*/  BSYNC B1 ;  /* 0x0000000000017941 */ /* 0x000fea0003800000 */
.L_x_100:
[----:B-----5:R-:W-:Y:S01]  /*3f90*/  LOP3.LUT R4, R100, 0xffffe000, RZ, 0xc0, !PT ;  /* 0xffffe00064047812 */ /* 0x020fe200078ec0ff */
[----:B------:R-:W-:Y:S04]  /*3fa0*/  BSSY B1, `(.L_x_102) ;  /* 0x0000008000017945 */ /* 0x000fe80003800000 */
[----:B------:R-:W-:-:S04]  /*3fb0*/  FMUL R5, R4, R89 ;  /* 0x0000005904057220 */ /* 0x000fc80000400000 */
[----:B------:R-:W-:-:S05]  /*3fc0*/  FFMA R5, R30, R88, R5 ;  /* 0x000000581e057223 */ /* 0x000fca0000000005 */
[----:B------:R-:W-:-:S05]  /*3fd0*/  F2FP.TF32.F32.PACK_B R5, R5 ;  /* 0x00000005ff05723e */ /* 0x000fca00024050ff */
[----:B------:R4:W-:Y:S01]  /*3fe0*/  @P4 STG.E desc[UR36][R10.64+0x20], R5 ;  /* 0x000020050a004986 */ /* 0x0009e2000c101924 */
[----:B------:R-:W-:-:S13]  /*3ff0*/  ISETP.GT.AND P4, PT, R3, 0x88, P6 ;  /* 0x000000880300780c */ /* 0x000fda0003784270 */
[----:B----4-:R-:W-:Y:S05]  /*4000*/  @!P4 BRA `(.L_x_103) ;  /* 0x000000000004c947 */ /* 0x010fea0003800000 */
[----:B------:R4:W5:Y:S02]  /*4010*/  LDG.E.LTC128B R100, desc[UR36][R8.64+0x24] ;  /* 0x0000242408647981 */ /* 0x000964000c1e1920 */
.L_x_103:
[----:B------:R-:W-:Y:S05]  /*4020*/  BSYNC B1 ;  /* 0x0000000000017941 */ /* 0x000fea0003800000 */
.L_x_102:
[----:B-----5:R-:W-:Y:S01]  /*4030*/  LOP3.LUT R4, R100, 0xffffe000, RZ, 0xc0, !PT ;  /* 0xffffe00064047812 */ /* 0x020fe200078ec0ff */
[----:B------:R-:W-:Y:S01]  /*4040*/  @P4 IMAD.MOV.U32 R5, RZ, RZ, R11 ;  /* 0x000000ffff054224 */ /* 0x000fe200078e000b */
[----:B------:R-:W-:Y:S01]  /*4050*/  ISETP.NE.AND P6, PT, R101, RZ, PT ;  /* 0x000000ff6500720c */ /* 0x000fe20003fc5270 */
[----:B------:R-:W-:Y:S02]  /*4060*/  BSSY B1, `(.L_x_104) ;  /* 0x0000009000017945 */ /* 0x000fe40003800000 */
[----:B------:R-:W-:-:S04]  /*4070*/  FMUL R4, R4, R89 ;  /* 0x0000005904047220 */ /* 0x000fc80000400000 */
[----:B------:R-:W-:Y:S01]  /*4080*/  FFMA R31, R31, R88, R4 ;  /* 0x000000581f1f7223 */ /* 0x000fe20000000004 */
[----:B------:R-:W-:-:S04]  /*4090*/  @P4 IMAD.MOV.U32 R4, RZ, RZ, R10 ;  /* 0x000000ffff044224 */ /* 0x000fc800078e000a */
[----:B------:R-:W-:-:S05]  /*40a0*/  F2FP.TF32.F32.PACK_B R31, R31 ;  /* 0x0000001fff1f723e */ /* 0x000fca00024050ff */
[----:B------:R0:W-:Y:S01]  /*40b0*/  @P4 STG.E desc[UR36][R4.64+0x24], R31 ;  /* 0x0000241f04004986 */ /* 0x0001e2000c101924 */
[----:B------:R-:W-:-:S13]  /*40c0*/  ISETP.GT.AND P4, PT, R3, 0x80, P6 ;  /* 0x000000800300780c */ /* 0x000fda0003784270 */
[----:B0-----:R-:W-:Y:S05]  /*40d0*/  @!P4 BRA `(.L_x_105) ;  /* 0x000000000004c947 */ /* 0x001fea0003800000 */
[----:B------:R0:W5:Y:S02]  /*40e0*/  LDG.E.LTC128B R100, desc[UR36][R56.64+0x40] ;  /* 0x0000402438647981 */ /* 0x000164000c1e1920 */
.L_x_105:
[----:B------:R-:W-:Y:S05]  /*40f0*/  BSYNC B1 ;  /* 0x0000000000017941 */ /* 0x000fea0003800000 */
.L_x_104:
[----:B-----5:R-:W-:Y:S01]  /*4100*/  LOP3.LUT R4, R100, 0xffffe000, RZ, 0xc0, !PT ;  /* 0xffffe00064047812 */ /* 0x020fe200078ec0ff */
[----:B------:R-:W-:Y:S01]  /*4110*/  BSSY B1, `(.L_x_106) ;  /* 0x000000b000017945 */ /* 0x000fe20003800000 */
[----:B------:R-:W-:-:S03]  /*4120*/  ISETP.NE.AND P6, PT, R91, RZ, PT ;  /* 0x000000ff5b00720c */ /* 0x000fc60003fc5270 */
[----:B------:R-:W-:Y:S01]  /*4130*/  FMUL R5, R4, R89 ;  /* 0x0000005904057220 */ /* 0x000fe20000400000 */
[----:B------:R-:W-:-:S03]  /*4140*/  @P4 IMAD.MOV.U32 R4, RZ, RZ, R62 ;  /* 0x000000ffff044224 */ /* 0x000fc600078e003e */
[----:B------:R-:W-:Y:S01]  /*4150*/  FFMA R7, R32, R88, R5 ;  /* 0x0000005820077223 */ /* 0x000fe20000000005 */
[----:B------:R-:W-:-:S04]  /*4160*/  @P4 IMAD.MOV.U32 R5, RZ, RZ, R63 ;  /* 0x000000ffff054224 */ /* 0x000fc800078e003f */
[----:B------:R-:W-:-:S05]  /*4170*/  F2FP.TF32.F32.PACK_B R7, R7 ;  /* 0x00000007ff07723e */ /* 0x000fca00024050ff */
[----:B------:R0:W-:Y:S01]  /*4180*/  @P4 STG.E desc[UR36][R4.64+0x40], R7 ;  /* 0x0000400704004986 */ /* 0x0001e2000c101924 */
[----:B------:R-:W-:-:S13]  /*4190*/  ISETP.GT.AND P4, PT, R3, 0x80, P6 ;  /* 0x000000800300780c */ /* 0x000fda0003784270 */
[----:B0-----:R-:W-:Y:S05]  /*41a0*/  @!P4 BRA `(.L_x_107) ;  /* 0x000000000004c947 */ /* 0x001fea0003800000 */
[----:B------:R0:W5:Y:S02]  /*41b0*/  LDG.E.LTC128B R100, desc[UR36][R56.64+0x44] ;  /* 0x0000442438647981 */ /* 0x000164000c1e1920 */
.L_x_107:
[----:B------:R-:W-:Y:S05]  /*41c0*/  BSYNC B1 ;  /* 0x0000000000017941 */ /* 0x000fea0003800000 */
.L_x_106:
        /* <DEDUP_REMOVED lines=10> */
[----:B0-----:R-:W-:Y:S05]  /*4270*/  @!P4 BRA `(.L_x_109) ;  /* 0x000000000004c947 */ /* 0x001fea0003800000 */
[----:B------:R0:W5:Y:S02]  /*4280*/  LDG.E.LTC128B R100, desc[UR36][R8.64+0x40] ;  /* 0x0000402408647981 */ /* 0x000164000c1e1920 */
.L_x_109:
[----:B------:R-:W-:Y:S05]  /*4290*/  BSYNC B1 ;  /* 0x0000000000017941 */ /* 0x000fea0003800000 */
.L_x_108:
[----:B-----5:R-:W-:Y:S01]  /*42a0*/  LOP3.LUT R4, R100, 0xffffe000, RZ, 0xc0, !PT ;  /* 0xffffe00064047812 */ /* 0x020fe200078ec0ff */
[----:B------:R-:W-:Y:S04]  /*42b0*/  BSSY B1, `(.L_x_110) ;  /* 0x000000a000017945 */ /* 0x000fe80003800000 */
        /* <DEDUP_REMOVED lines=9> */
.L_x_111:
[----:B------:R-:W-:Y:S05]  /*4350*/  BSYNC B1 ;  /* 0x0000000000017941 */ /* 0x000fea0003800000 */
.L_x_110:
        /* <DEDUP_REMOVED lines=12> */
.L_x_113:
[----:B------:R-:W-:Y:S05]  /*4420*/  BSYNC B1 ;  /* 0x0000000000017941 */ /* 0x000fea0003800000 */
.L_x_112:
        /* <DEDUP_REMOVED lines=12> */
.L_x_115:
[----:B------:R-:W-:Y:S05]  /*44f0*/  BSYNC B1 ;  /* 0x0000000000017941 */ /* 0x000fea0003800000 */
.L_x_114:
        /* <DEDUP_REMOVED lines=12> */
.L_x_117:
[----:B------:R-:W-:Y:S05]  /*45c0*/  BSYNC B1 ;  /* 0x0000000000017941 */ /* 0x000fea0003800000 */
.L_x_116:
        /* <DEDUP_REMOVED lines=11> */
.L_x_119:
[----:B------:R-:W-:Y:S05]  /*4680*/  BSYNC B1 ;  /* 0x0000000000017941 */ /* 0x000fea0003800000 */
.L_x_118:
        /* <DEDUP_REMOVED lines=12> */
.L_x_121:
[----:B------:R-:W-:Y:S05]  /*4750*/  BSYNC B1 ;  /* 0x0000000000017941 */ /* 0x000fea0003800000 */
.L_x_120:
        /* <DEDUP_REMOVED lines=12> */
.L_x_123:
[----:B------:R-:W-:Y:S05]  /*4820*/  BSYNC B1 ;  /* 0x0000000000017941 */ /* 0x000fea0003800000 */
.L_x_122:
        /* <DEDUP_REMOVED lines=12> */
.L_x_125:
[----:B------:R-:W-:Y:S05]  /*48f0*/  BSYNC B1 ;  /* 0x0000000000017941 */ /* 0x000fea0003800000 */
.L_x_124:
        /* <DEDUP_REMOVED lines=11> */
.L_x_127:
[----:B------:R-:W-:Y:S05]  /*49b0*/  BSYNC B1 ;  /* 0x0000000000017941 */ /* 0x000fea0003800000 */
.L_x_126:
        /* <DEDUP_REMOVED lines=12> */
.L_x_129:
[----:B------:R-:W-:Y:S05]  /*4a80*/  BSYNC B1 ;  /* 0x0000000000017941 */ /* 0x000fea0003800000 */
.L_x_128:
        /* <DEDUP_REMOVED lines=11> */
.L_x_131:
[----:B------:R-:W-:Y:S05]  /*4b40*/  BSYNC B1 ;  /* 0x0000000000017941 */ /* 0x000fea0003800000 */
.L_x_130:
        /* <DEDUP_REMOVED lines=11> */
.L_x_133:
[----:B------:R-:W-:Y:S05]  /*4c00*/  BSYNC B1 ;  /* 0x0000000000017941 */ /* 0x000fea0003800000 */
.L_x_132:
[----:B-----5:R-:W-:Y:S01]  /*4c10*/  LOP3.LUT R4, R100, 0xffffe000, RZ, 0xc0, !PT ;  /* 0xffffe00064047812 */ /* 0x020fe200078ec0ff */
[----:B------:R-:W-:Y:S01]  /*4c20*/  BSSY B1, `(.L_x_134) ;  /* 0x000000a000017945 */ /* 0x000fe20003800000 */
[----:B------:R-:W-:-:S03]  /*4c30*/  ISETP.GT.AND P5, PT, R3, 0x88, P5 ;  /* 0x000000880300780c */ /* 0x000fc60002fa4270 */
[----:B------:R-:W-:Y:S01]  /*4c40*/  FMUL R5, R4, R89 ;  /* 0x0000005904057220 */ /* 0x000fe20000400000 */
[----:B------:R-:W-:-:S03]  /*4c50*/  @P4 IMAD.MOV.U32 R4, RZ, RZ, R10 ;  /* 0x000000ffff044224 */ /* 0x000fc600078e000a */
[----:B------:R-:W-:Y:S01]  /*4c60*/  FFMA R7, R46, R88, R5 ;  /* 0x000000582e077223 */ /* 0x000fe20000000005 */
[----:B------:R-:W-:-:S04]  /*4c70*/  @P4 IMAD.MOV.U32 R5, RZ, RZ, R11 ;  /* 0x000000ffff054224 */ /* 0x000fc800078e000b */
[----:B------:R-:W-:-:S05]  /*4c80*/  F2FP.TF32.F32.PACK_B R7, R7 ;  /* 0x00000007ff07723e */ /* 0x000fca00024050ff */
[----:B------:R0:W-:Y:S01]  /*4c90*/  @P4 STG.E desc[UR36][R4.64+0xa0], R7 ;  /* 0x0000a00704004986 */ /* 0x0001e2000c101924 */
[----:B------:R-:W-:Y:S05]  /*4ca0*/  @!P5 BRA `(.L_x_135) ;  /* 0x000000000004d947 */ /* 0x000fea0003800000 */
[----:B------:R0:W5:Y:S02]  /*4cb0*/  LDG.E.LTC128B R100, desc[UR36][R8.64+0xa4] ;  /* 0x0000a42408647981 */ /* 0x000164000c1e1920 */
.L_x_135:
[----:B------:R-:W-:Y:S05]  /*4cc0*/  BSYNC B1 ;  /* 0x0000000000017941 */ /* 0x000fea0003800000 */
.L_x_134:
[----:B0----5:R-:W-:Y:S01]  /*4cd0*/  LOP3.LUT R4, R100, 0xffffe000, RZ, 0xc0, !PT ;  /* 0xffffe00064047812 */ /* 0x021fe200078ec0ff */
        /* <DEDUP_REMOVED lines=10> */
.L_x_137:
[----:B------:R-:W-:Y:S05]  /*4d80*/  BSYNC B1 ;  /* 0x0000000000017941 */ /* 0x000fea0003800000 */
.L_x_136:
[----:B0----5:R-:W-:Y:S01]  /*4d90*/  LOP3.LUT R4, R100, 0xffffe000, RZ, 0xc0, !PT ;  /* 0xffffe00064047812 */ /* 0x021fe200078ec0ff */
        /* <DEDUP_REMOVED lines=10> */
.L_x_139:
[----:B------:R-:W-:Y:S05]  /*4e40*/  BSYNC B1 ;  /* 0x0000000000017941 */ /* 0x000fea0003800000 */
.L_x_138:
        /* <DEDUP_REMOVED lines=11> */
.L_x_141:
[----:B------:R-:W-:Y:S05]  /*4f00*/  BSYNC B1 ;  /* 0x0000000000017941 */ /* 0x000fea0003800000 */
.L_x_140:
        /* <DEDUP_REMOVED lines=11> */
.L_x_143:
[----:B------:R-:W-:Y:S05]  /*4fc0*/  BSYNC B1 ;  /* 0x0000000000017941 */ /* 0x000fea0003800000 */
.L_x_142:
        /* <DEDUP_REMOVED lines=11> */
.L_x_145:
[----:B------:R-:W-:Y:S05]  /*5080*/  BSYNC B1 ;  /* 0x0000000000017941 */ /* 0x000fea0003800000 */
.L_x_144:
        /* <DEDUP_REMOVED lines=11> */
.L_x_147:
[----:B------:R-:W-:Y:S05]  /*5140*/  BSYNC B1 ;  /* 0x0000000000017941 */ /* 0x000fea0003800000 */
.L_x_146:
[----:B0----5:R-:W-:Y:S01]  /*5150*/  LOP3.LUT R4, R100, 0xffffe000, RZ, 0xc0, !PT ;  /* 0xffffe00064047812 */ /* 0x021fe200078ec0ff */
        /* <DEDUP_REMOVED lines=8> */
.L_x_149:
[----:B------:R-:W-:Y:S05]  /*51e0*/  BSYNC B1 ;  /* 0x0000000000017941 */ /* 0x000fea0003800000 */
.L_x_148:
        /* <DEDUP_REMOVED lines=11> */
.L_x_151:
[----:B------:R-:W-:Y:S05]  /*52a0*/  BSYNC B1 ;  /* 0x0000000000017941 */ /* 0x000fea0003800000 */
.L_x_150:
[----:B------:R-:W-:Y:S05]  /*52b0*/  @!P0 BRA `(.L_x_152) ;  /* 0x00000014008c8947 */ /* 0x000fea0003800000 */
[----:B-----5:R-:W-:-:S05]  /*52c0*/  LOP3.LUT R100, R100, 0xffffe000, RZ, 0xc0, !PT ;  /* 0xffffe00064647812 */ /* 0x020fca00078ec0ff */
[----:B------:R-:W-:-:S04]  /*52d0*/  FMUL R100, R100, R89 ;  /* 0x0000005964647220 */ /* 0x000fc80000400000 */
[----:B------:R-:W-:-:S05]  /*52e0*/  FFMA R55, R55, R88, R100 ;  /* 0x0000005837377223 */ /* 0x000fca0000000064 */
[----:B------:R-:W-:-:S05]  /*52f0*/  F2FP.TF32.F32.PACK_B R55, R55 ;  /* 0x00000037ff37723e */ /* 0x000fca00024050ff */
[----:B------:R0:W-:Y:S01]  /*5300*/  STG.E desc[UR36][R10.64+0xe4], R55 ;  /* 0x0000e4370a007986 */ /* 0x0001e2000c101924 */
[----:B------:R-:W-:Y:S05]  /*5310*/  BRA `(.L_x_152) ;  /* 0x0000001400747947 */ /* 0x000fea0003800000 */
.L_x_29:
[----:B------:R-:W-:Y:S01]  /*5320*/  ULDC.64 UR4, c[0x0][0x5c0] ;  /* 0x0001700000047ab9 */ /* 0x000fe20000000a00 */
[-C--:B------:R-:W-:Y:S01]  /*5330*/  FMUL R5, R56, R88.reuse ;  /* 0x0000005838057220 */ /* 0x080fe20000400000 */
[----:B------:R-:W-:Y:S01]  /*5340*/  LEA R8, P1, R102, UR4, 0x2 ;  /* 0x0000000466087c11 */ /* 0x000fe2000f8210ff */
[-C--:B------:R-:W-:Y:S01]  /*5350*/  FMUL R57, R57, R88.reuse ;  /* 0x0000005839397220 */ /* 0x080fe20000400000 */
[----:B------:R-:W-:Y:S01]  /*5360*/  ISETP.GT.AND P4, PT, R4, 0x1, PT ;  /* 0x000000010400780c */ /* 0x000fe20003f84270 */
[----:B------:R-:W-:Y:S01]  /*5370*/  IMAD.SHL.U32 R15, R10, 0x20, RZ ;  /* 0x000000200a0f7824 */ /* 0x000fe200078e00ff */
[----:B------:R-:W-:Y:S01]  /*5380*/  LEA.HI.X R9, R102, UR5, R13, 0x2, P1 ;  /* 0x0000000566097c11 */ /* 0x000fe200088f140d */
[----:B------:R-:W-:Y:S01]  /*5390*/  IMAD.SHL.U32 R91, R10, 0x200, RZ ;  /* 0x000002000a5b7824 */ /* 0x000fe200078e00ff */
[----:B------:R-:W-:Y:S01]  /*53a0*/  F2FP.TF32.F32.PACK_B R5, R5 ;  /* 0x00000005ff05723e */ /* 0x000fe200024050ff */
[-C--:B------:R-:W-:Y:S01]  /*53b0*/  FMUL R59, R59, R88.reuse ;  /* 0x000000583b3b7220 */ /* 0x080fe20000400000 */
[C---:B------:R-:W-:Y:S01]  /*53c0*/  ISETP.GT.AND P1, PT, R3.reuse, RZ, P4 ;  /* 0x000000ff0300720c */ /* 0x040fe20002724270 */
[-C--:B------:R-:W-:Y:S01]  /*53d0*/  FMUL R13, R58, R88.reuse ;  /* 0x000000583a0d7220 */ /* 0x080fe20000400000 */
[C-C-:B------:R-:W-:Y:S01]  /*53e0*/  SHF.L.U64.HI R7, R10.reuse, 0x5, R11.reuse ;  /* 0x000000050a077819 */ /* 0x140fe2000001020b */
[----:B------:R0:W-:Y:S01]  /*53f0*/  @P0 STG.E desc[UR36][R8.64], R5 ;  /* 0x0000000508000986 */ /* 0x0001e2000c101924 */
[----:B------:R-:W-:Y:S01]  /*5400*/  ISETP.GT.AND P0, PT, R3, 0x8, P4 ;  /* 0x000000080300780c */ /* 0x000fe20002704270 */
[-C--:B------:R-:W-:Y:S01]  /*5410*/  FMUL R61, R61, R88.reuse ;  /* 0x000000583d3d7220 */ /* 0x080fe20000400000 */
[----:B------:R-:W-:Y:S01]  /*5420*/  SHF.L.U64.HI R23, R10, 0x9, R11 ;  /* 0x000000090a177819 */ /* 0x000fe2000001020b */
[----:B------:R-:W-:Y:S01]  /*5430*/  FMUL R63, R63, R88 ;  /* 0x000000583f3f7220 */ /* 0x000fe20000400000 */
[----:B------:R-:W-:Y:S01]  /*5440*/  IADD3 R10, P2, R15, R8, RZ ;  /* 0x000000080f0a7210 */ /* 0x000fe20007f5e0ff */
[-C--:B------:R-:W-:Y:S01]  /*5450*/  FMUL R65, R65, R88.reuse ;  /* 0x0000005841417220 */ /* 0x080fe20000400000 */
[----:B------:R-:W-:Y:S01]  /*5460*/  F2FP.TF32.F32.PACK_B R57, R57 ;  /* 0x00000039ff39723e */ /* 0x000fe200024050ff */
[----:B------:R-:W-:Y:S01]  /*5470*/  FMUL R67, R67, R88 ;  /* 0x0000005843437220 */ /* 0x000fe20000400000 */
[----:B------:R-:W-:Y:S01]  /*5480*/  F2FP.TF32.F32.PACK_B R59, R59 ;  /* 0x0000003bff3b723e */ /* 0x000fe200024050ff */
[----:B------:R-:W-:Y:S01]  /*5490*/  IMAD.X R11, R7, 0x1, R9, P2 ;  /* 0x00000001070b7824 */ /* 0x000fe200010e0609 */
[----:B------:R-:W-:Y:S01]  /*54a0*/  ISETP.GT.AND P5, PT, R4, 0x8, PT ;  /* 0x000000080400780c */ /* 0x000fe20003fa4270 */
[----:B------:R-:W-:Y:S01]  /*54b0*/  @P1 STG.E desc[UR36][R8.64+0x4], R57 ;  /* 0x0000043908001986 */ /* 0x000fe2000c101924 */
[----:B------:R-:W-:Y:S01]  /*54c0*/  IADD3 R6, P1, P2, R91, R8, R15 ;  /* 0x000000085b067210 */ /* 0x000fe20007a3e00f */
[-C--:B0-----:R-:W-:Y:S01]  /*54d0*/  FMUL R5, R60, R88.reuse ;  /* 0x000000583c057220 */ /* 0x081fe20000400000 */
[C---:B------:R-:W-:Y:S01]  /*54e0*/  ISETP.GT.AND P4, PT, R4.reuse, 0x9, PT ;  /* 0x000000090400780c */ /* 0x040fe20003f84270 */
[----:B------:R-:W-:Y:S01]  /*54f0*/  @P0 STG.E desc[UR36][R10.64+0x4], R59 ;  /* 0x0000043b0a000986 */ /* 0x000fe2000c101924 */
[----:B------:R-:W-:Y:S01]  /*5500*/  ISETP.GT.AND P3, PT, R3, 0x8, P6 ;  /* 0x000000080300780c */ /* 0x000fe20003764270 */
[-C--:B------:R-:W-:Y:S01]  /*5510*/  FMUL R69, R69, R88.reuse ;  /* 0x0000005845457220 */ /* 0x080fe20000400000 */
[----:B------:R-:W-:Y:S01]  /*5520*/  IADD3.X R7, R23, R9, R7, P1, P2 ;  /* 0x0000000917077210 */ /* 0x000fe20000fe4407 */
[-C--:B------:R-:W-:Y:S01]  /*5530*/  FMUL R71, R71, R88.reuse ;  /* 0x0000005847477220 */ /* 0x080fe20000400000 */
[----:B------:R-:W-:Y:S01]  /*5540*/  ISETP.GT.AND P1, PT, R3, RZ, P5 ;  /* 0x000000ff0300720c */ /* 0x000fe20002f24270 */
[-C--:B------:R-:W-:Y:S01]  /*5550*/  FMUL R73, R73, R88.reuse ;  /* 0x0000005849497220 */ /* 0x080fe20000400000 */
[----:B------:R-:W-:Y:S01]  /*5560*/  ISETP.GT.AND P0, PT, R3, RZ, P4 ;  /* 0x000000ff0300720c */ /* 0x000fe20002704270 */
[-C--:B------:R-:W-:Y:S01]  /*5570*/  FMUL R75, R75, R88.reuse ;  /* 0x000000584b4b7220 */ /* 0x080fe20000400000 */
[----:B------:R-:W-:Y:S01]  /*5580*/  F2FP.TF32.F32.PACK_B R13, R13 ;  /* 0x0000000dff0d723e */ /* 0x000fe200024050ff */
[-C--:B------:R-:W-:Y:S01]  /*5590*/  FMUL R77, R77, R88.reuse ;  /* 0x000000584d4d7220 */ /* 0x080fe20000400000 */
[----:B------:R-:W-:Y:S01]  /*55a0*/  F2FP.TF32.F32.PACK_B R5, R5 ;  /* 0x00000005ff05723e */ /* 0x000fe200024050ff */
[-C--:B------:R-:W-:Y:S01]  /*55b0*/  FMUL R79, R79, R88.reuse ;  /* 0x000000584f4f7220 */ /* 0x080fe20000400000 */
[----:B------:R-:W-:Y:S01]  /*55c0*/  F2FP.TF32.F32.PACK_B R61, R61 ;  /* 0x0000003dff3d723e */ /* 0x000fe200024050ff */
[----:B------:R0:W-:Y:S01]  /*55d0*/  @P3 STG.E desc[UR36][R10.64], R13 ;  /* 0x0000000d0a003986 */ /* 0x0001e2000c101924 */
[----:B------:R-:W-:Y:S01]  /*55e0*/  F2FP.TF32.F32.PACK_B R63, R63 ;  /* 0x0000003fff3f723e */ /* 0x000fe200024050ff */
[-C--:B------:R-:W-:Y:S01]  /*55f0*/  FMUL R81, R81, R88.reuse ;  /* 0x0000005851517220 */ /* 0x080fe20000400000 */
[C---:B------:R-:W-:Y:S01]  /*5600*/  ISETP.GT.AND P3, PT, R4.reuse, 0x10, PT ;  /* 0x000000100400780c */ /* 0x040fe20003f64270 */
[----:B------:R1:W-:Y:S01]  /*5610*/  @P1 STG.E desc[UR36][R8.64+0x20], R5 ;  /* 0x0000200508001986 */ /* 0x0003e2000c101924 */
[----:B------:R-:W-:Y:S01]  /*5620*/  ISETP.GT.AND P1, PT, R3, 0x8, P5 ;  /* 0x000000080300780c */ /* 0x000fe20002f24270 */
[-C--:B------:R-:W-:Y:S01]  /*5630*/  FMUL R83, R83, R88.reuse ;  /* 0x0000005853537220 */ /* 0x080fe20000400000 */
[----:B------:R-:W-:Y:S01]  /*5640*/  ISETP.GT.AND P2, PT, R4, 0x11, PT ;  /* 0x000000110400780c */ /* 0x000fe20003f44270 */
[----:B------:R-:W-:Y:S01]  /*5650*/  @P0 STG.E desc[UR36][R8.64+0x24], R61 ;  /* 0x0000243d08000986 */ /* 0x000fe2000c101924 */
[----:B------:R-:W-:Y:S01]  /*5660*/  ISETP.GT.AND P0, PT, R3, 0x8, P4 ;  /* 0x000000080300780c */ /* 0x000fe20002704270 */
[-C--:B------:R-:W-:Y:S01]  /*5670*/  FMUL R85, R85, R88.reuse ;  /* 0x0000005855557220 */ /* 0x080fe20000400000 */
[----:B------:R-:W-:Y:S01]  /*5680*/  F2FP.TF32.F32.PACK_B R65, R65 ;  /* 0x00000041ff41723e */ /* 0x000fe200024050ff */
[-C--:B0-----:R-:W-:Y:S01]  /*5690*/  FMUL R13, R62, R88.reuse ;  /* 0x000000583e0d7220 */ /* 0x081fe20000400000 */
[----:B------:R-:W-:Y:S01]  /*56a0*/  F2FP.TF32.F32.PACK_B R67, R67 ;  /* 0x00000043ff43723e */ /* 0x000fe200024050ff */
[-C--:B------:R-:W-:Y:S01]  /*56b0*/  FMUL R87, R87, R88.reuse ;  /* 0x0000005857577220 */ /* 0x080fe20000400000 */
[----:B------:R-:W-:Y:S01]  /*56c0*/  F2FP.TF32.F32.PACK_B R69, R69 ;  /* 0x00000045ff45723e */ /* 0x000fe200024050ff */
[-C--:B-1----:R-:W-:Y:S01]  /*56d0*/  FMUL R5, R64, R88.reuse ;  /* 0x0000005840057220 */ /* 0x082fe20000400000 */
[----:B------:R-:W-:Y:S01]  /*56e0*/  F2FP.TF32.F32.PACK_B R13, R13 ;  /* 0x0000000dff0d723e */ /* 0x000fe200024050ff */
[-C--:B------:R-:W-:Y:S01]  /*56f0*/  FMUL R25, R25, R88.reuse ;  /* 0x0000005819197220 */ /* 0x080fe20000400000 */
[----:B------:R-:W-:Y:S01]  /*5700*/  F2FP.TF32.F32.PACK_B R71, R71 ;  /* 0x00000047ff47723e */ /* 0x000fe200024050ff */
[-C--:B------:R-:W-:Y:S01]  /*5710*/  FMUL R27, R27, R88.reuse ;  /* 0x000000581b1b7220 */ /* 0x080fe20000400000 */
[----:B------:R-:W-:Y:S01]  /*5720*/  F2FP.TF32.F32.PACK_B R5, R5 ;  /* 0x00000005ff05723e */ /* 0x000fe200024050ff */
[----:B------:R-:W-:Y:S01]  /*5730*/  @P0 STG.E desc[UR36][R10.64+0x24], R63 ;  /* 0x0000243f0a000986 */ /* 0x000fe2000c101924 */
[----:B------:R-:W-:Y:S01]  /*5740*/  ISETP.GT.AND P0, PT, R3, RZ, P3 ;  /* 0x000000ff0300720c */ /* 0x000fe20001f04270 */
[-C--:B------:R-:W-:Y:S01]  /*5750*/  FMUL R29, R29, R88.reuse ;  /* 0x000000581d1d7220 */ /* 0x080fe20000400000 */
[----:B------:R-:W-:Y:S01]  /*5760*/  F2FP.TF32.F32.PACK_B R73, R73 ;  /* 0x00000049ff49723e */ /* 0x000fe200024050ff */
[----:B------:R0:W-:Y:S01]  /*5770*/  @P1 STG.E desc[UR36][R10.64+0x20], R13 ;  /* 0x0000200d0a001986 */ /* 0x0001e2000c101924 */
[C---:B------:R-:W-:Y:S01]  /*5780*/  ISETP.GT.AND P1, PT, R4.reuse, 0x19, PT ;  /* 0x000000190400780c */ /* 0x040fe20003f24270 */
[-C--:B------:R-:W-:Y:S01]  /*5790*/  FMUL R31, R31, R88.reuse ;  /* 0x000000581f1f7220 */ /* 0x080fe20000400000 */
[----:B------:R-:W-:Y:S01]  /*57a0*/  F2FP.TF32.F32.PACK_B R75, R75 ;  /* 0x0000004bff4b723e */ /* 0x000fe200024050ff */
[-C--:B------:R-:W-:Y:S01]  /*57b0*/  FMUL R33, R33, R88.reuse ;  /* 0x0000005821217220 */ /* 0x080fe20000400000 */
[C---:B------:R-:W-:Y:S01]  /*57c0*/  ISETP.GT.AND P5, PT, R4.reuse, 0x28, PT ;  /* 0x000000280400780c */ /* 0x040fe20003fa4270 */
[-C--:B------:R-:W-:Y:S01]  /*57d0*/  FMUL R35, R35, R88.reuse ;  /* 0x0000005823237220 */ /* 0x080fe20000400000 */
[----:B------:R-:W-:Y:S01]  /*57e0*/  ISETP.GT.AND P4, PT, R4, 0x29, PT ;  /* 0x000000290400780c */ /* 0x000fe20003f84270 */
[-C--:B------:R-:W-:Y:S01]  /*57f0*/  FMUL R37, R37, R88.reuse ;  /* 0x0000005825257220 */ /* 0x080fe20000400000 */
[----:B------:R-:W-:Y:S01]  /*5800*/  F2FP.TF32.F32.PACK_B R77, R77 ;  /* 0x0000004dff4d723e */ /* 0x000fe200024050ff */
[----:B------:R1:W-:Y:S01]  /*5810*/  @P0 STG.E desc[UR36][R8.64+0x40], R5 ;  /* 0x0000400508000986 */ /* 0x0003e2000c101924 */
[----:B------:R-:W-:Y:S01]  /*5820*/  ISETP.GT.AND P0, PT, R3, RZ, P2 ;  /* 0x000000ff0300720c */ /* 0x000fe20001704270 */
[-C--:B0-----:R-:W-:Y:S01]  /*5830*/  FMUL R13, R66, R88.reuse ;  /* 0x00000058420d7220 */ /* 0x081fe20000400000 */
[----:B------:R-:W-:Y:S01]  /*5840*/  F2FP.TF32.F32.PACK_B R79, R79 ;  /* 0x0000004fff4f723e */ /* 0x000fe200024050ff */
[-C--:B------:R-:W-:Y:S01]  /*5850*/  FMUL R39, R39, R88.reuse ;  /* 0x0000005827277220 */ /* 0x080fe20000400000 */
[----:B------:R-:W-:Y:S01]  /*5860*/  F2FP.TF32.F32.PACK_B R81, R81 ;  /* 0x00000051ff51723e */ /* 0x000fe200024050ff */
[-C--:B------:R-:W-:Y:S01]  /*5870*/  FMUL R41, R41, R88.reuse ;  /* 0x0000005829297220 */ /* 0x080fe20000400000 */
[----:B------:R-:W-:Y:S01]  /*5880*/  F2FP.TF32.F32.PACK_B R13, R13 ;  /* 0x0000000dff0d723e */ /* 0x000fe200024050ff */
[-C--:B------:R-:W-:Y:S01]  /*5890*/  FMUL R43, R43, R88.reuse ;  /* 0x000000582b2b7220 */ /* 0x080fe20000400000 */
[----:B------:R-:W-:Y:S01]  /*58a0*/  F2FP.TF32.F32.PACK_B R83, R83 ;  /* 0x00000053ff53723e */ /* 0x000fe200024050ff */
[-C--:B------:R-:W-:Y:S01]  /*58b0*/  FMUL R45, R45, R88.reuse ;  /* 0x000000582d2d7220 */ /* 0x080fe20000400000 */
[----:B------:R-:W-:Y:S01]  /*58c0*/  P2R R57, PR, RZ, 0x20 ;  /* 0x00000020ff397803 */ /* 0x000fe20000000000 */
[-C--:B-1----:R-:W-:Y:S01]  /*58d0*/  FMUL R5, R68, R88.reuse ;  /* 0x0000005844057220 */ /* 0x082fe20000400000 */
[----:B------:R-:W-:Y:S01]  /*58e0*/  P2R R56, PR, RZ, 0x10 ;  /* 0x00000010ff387803 */ /* 0x000fe20000000000 */
[----:B------:R-:W-:Y:S01]  /*58f0*/  @P0 STG.E desc[UR36][R8.64+0x44], R65 ;  /* 0x0000444108000986 */ /* 0x000fe2000c101924 */
[----:B------:R-:W-:Y:S01]  /*5900*/  ISETP.GT.AND P0, PT, R3, 0x8, P3 ;  /* 0x000000080300780c */ /* 0x000fe20001f04270 */
[-C--:B------:R-:W-:Y:S01]  /*5910*/  FMUL R47, R47, R88.reuse ;  /* 0x000000582f2f7220 */ /* 0x080fe20000400000 */
[----:B------:R-:W-:Y:S01]  /*5920*/  F2FP.TF32.F32.PACK_B R5, R5 ;  /* 0x00000005ff05723e */ /* 0x000fe200024050ff */
[-C--:B------:R-:W-:Y:S01]  /*5930*/  FMUL R49, R49, R88.reuse ;  /* 0x0000005831317220 */ /* 0x080fe20000400000 */
[----:B------:R-:W-:Y:S01]  /*5940*/  ISETP.GT.AND P3, PT, R4, 0x30, PT ;  /* 0x000000300400780c */ /* 0x000fe20003f64270 */
[-C--:B------:R-:W-:Y:S01]  /*5950*/  FMUL R51, R51, R88.reuse ;  /* 0x0000005833337220 */ /* 0x080fe20000400000 */
[----:B------:R-:W-:Y:S01]  /*5960*/  F2FP.TF32.F32.PACK_B R85, R85 ;  /* 0x00000055ff55723e */ /* 0x000fe200024050ff */
[-C--:B------:R-:W-:Y:S01]  /*5970*/  FMUL R53, R53, R88.reuse ;  /* 0x0000005835357220 */ /* 0x080fe20000400000 */
[----:B------:R-:W-:Y:S01]  /*5980*/  F2FP.TF32.F32.PACK_B R87, R87 ;  /* 0x00000057ff57723e */ /* 0x000fe200024050ff */
[----:B------:R-:W-:Y:S01]  /*5990*/  FMUL R55, R55, R88 ;  /* 0x0000005837377220 */ /* 0x000fe20000400000 */
[----:B------:R-:W-:-:S02]  /*59a0*/  F2FP.TF32.F32.PACK_B R25, R25 ;  /* 0x00000019ff19723e */ /* 0x000fc400024050ff */
[----:B------:R-:W-:Y:S01]  /*59b0*/  F2FP.TF32.F32.PACK_B R27, R27 ;  /* 0x0000001bff1b723e */ /* 0x000fe200024050ff */
[----:B------:R0:W-:Y:S01]  /*59c0*/  @P0 STG.E desc[UR36][R10.64+0x40], R13 ;  /* 0x0000400d0a000986 */ /* 0x0001e2000c101924 */
[----:B------:R-:W-:Y:S02]  /*59d0*/  ISETP.GT.AND P0, PT, R3, 0x8, P2 ;  /* 0x000000080300780c */ /* 0x000fe40001704270 */
[----:B------:R-:W-:Y:S02]  /*59e0*/  ISETP.GT.AND P2, PT, R4, 0x18, PT ;  /* 0x000000180400780c */ /* 0x000fe40003f44270 */
[----:B------:R-:W-:Y:S02]  /*59f0*/  F2FP.TF32.F32.PACK_B R29, R29 ;  /* 0x0000001dff1d723e */ /* 0x000fe400024050ff */
[----:B------:R-:W-:Y:S02]  /*5a00*/  F2FP.TF32.F32.PACK_B R31, R31 ;  /* 0x0000001fff1f723e */ /* 0x000fe400024050ff */
[----:B------:R-:W-:-:S02]  /*5a10*/  F2FP.TF32.F32.PACK_B R33, R33 ;  /* 0x00000021ff21723e */ /* 0x000fc400024050ff */
[----:B------:R-:W-:Y:S01]  /*5a20*/  F2FP.TF32.F32.PACK_B R35, R35 ;  /* 0x00000023ff23723e */ /* 0x000fe200024050ff */
[----:B0-----:R-:W-:Y:S01]  /*5a30*/  FMUL R13, R70, R88 ;  /* 0x00000058460d7220 */ /* 0x001fe20000400000 */
[----:B------:R-:W-:Y:S01]  /*5a40*/  F2FP.TF32.F32.PACK_B R37, R37 ;  /* 0x00000025ff25723e */ /* 0x000fe200024050ff */
[----:B------:R-:W-:Y:S01]  /*5a50*/  @P0 STG.E desc[UR36][R10.64+0x44], R67 ;  /* 0x000044430a000986 */ /* 0x000fe2000c101924 */
[----:B------:R-:W-:Y:S02]  /*5a60*/  ISETP.GT.AND P0, PT, R3, RZ, P2 ;  /* 0x000000ff0300720c */ /* 0x000fe40001704270 */
[----:B------:R-:W-:Y:S02]  /*5a70*/  F2FP.TF32.F32.PACK_B R13, R13 ;  /* 0x0000000dff0d723e */ /* 0x000fe400024050ff */
[----:B------:R-:W-:Y:S02]  /*5a80*/  F2FP.TF32.F32.PACK_B R39, R39 ;  /* 0x00000027ff27723e */ /* 0x000fe400024050ff */
[----:B------:R-:W-:-:S02]  /*5a90*/  F2FP.TF32.F32.PACK_B R41, R41 ;  /* 0x00000029ff29723e */ /* 0x000fc400024050ff */
[----:B------:R-:W-:Y:S02]  /*5aa0*/  F2FP.TF32.F32.PACK_B R43, R43 ;  /* 0x0000002bff2b723e */ /* 0x000fe400024050ff */
[----:B------:R-:W-:Y:S02]  /*5ab0*/  F2FP.TF32.F32.PACK_B R45, R45 ;  /* 0x0000002dff2d723e */ /* 0x000fe400024050ff */
[----:B------:R-:W-:Y:S01]  /*5ac0*/  F2FP.TF32.F32.PACK_B R47, R47 ;  /* 0x0000002fff2f723e */ /* 0x000fe200024050ff */
[----:B------:R0:W-:Y:S01]  /*5ad0*/  @P0 STG.E desc[UR36][R8.64+0x60], R5 ;  /* 0x0000600508000986 */ /* 0x0001e2000c101924 */
[----:B------:R-:W-:Y:S02]  /*5ae0*/  ISETP.GT.AND P0, PT, R3, RZ, P1 ;  /* 0x000000ff0300720c */ /* 0x000fe40000f04270 */
[----:B------:R-:W-:Y:S02]  /*5af0*/  F2FP.TF32.F32.PACK_B R49, R49 ;  /* 0x00000031ff31723e */ /* 0x000fe400024050ff */
[----:B------:R-:W-:-:S02]  /*5b00*/  F2FP.TF32.F32.PACK_B R51, R51 ;  /* 0x00000033ff33723e */ /* 0x000fc400024050ff */
[----:B------:R-:W-:Y:S02]  /*5b10*/  F2FP.TF32.F32.PACK_B R53, R53 ;  /* 0x00000035ff35723e */ /* 0x000fe400024050ff */
[----:B------:R-:W-:Y:S01]  /*5b20*/  F2FP.TF32.F32.PACK_B R55, R55 ;  /* 0x00000037ff37723e */ /* 0x000fe200024050ff */
[----:B0-----:R-:W-:-:S04]  /*5b30*/  FMUL R5, R72, R88 ;  /* 0x0000005848057220 */ /* 0x001fc80000400000 */
[----:B------:R-:W-:Y:S01]  /*5b40*/  @P0 STG.E desc[UR36][R8.64+0x64], R69 ;  /* 0x0000644508000986 */ /* 0x000fe2000c101924 */
[----:B------:R-:W-:Y:S02]  /*5b50*/  ISETP.GT.AND P0, PT, R3, 0x8, P2 ;  /* 0x000000080300780c */ /* 0x000fe40001704270 */
[----:B------:R-:W-:Y:S02]  /*5b60*/  ISETP.GT.AND P2, PT, R4, 0x20, PT ;  /* 0x000000200400780c */ /* 0x000fe40003f44270 */
[----:B------:R-:W-:-:S09]  /*5b70*/  F2FP.TF32.F32.PACK_B R5, R5 ;  /* 0x00000005ff05723e */ /* 0x000fd200024050ff */
[----:B------:R0:W-:Y:S01]  /*5b80*/  @P0 STG.E desc[UR36][R10.64+0x60], R13 ;  /* 0x0000600d0a000986 */ /* 0x0001e2000c101924 */
[----:B------:R-:W-:Y:S02]  /*5b90*/  ISETP.GT.AND P0, PT, R3, 0x8, P1 ;  /* 0x000000080300780c */ /* 0x000fe40000f04270 */
[----:B------:R-:W-:Y:S01]  /*5ba0*/  ISETP.GT.AND P1, PT, R4, 0x21, PT ;  /* 0x000000210400780c */ /* 0x000fe20003f24270 */
[----:B0-----:R-:W-:-:S10]  /*5bb0*/  FMUL R13, R74, R88 ;  /* 0x000000584a0d7220 */ /* 0x001fd40000400000 */
[----:B------:R-:W-:Y:S01]  /*5bc0*/  @P0 STG.E desc[UR36][R10.64+0x64], R71 ;  /* 0x000064470a000986 */ /* 0x000fe2000c101924 */
[----:B------:R-:W-:Y:S02]  /*5bd0*/  ISETP.GT.AND P0, PT, R3, RZ, P2 ;  /* 0x000000ff0300720c */ /* 0x000fe40001704270 */
[----:B------:R-:W-:-:S11]  /*5be0*/  F2FP.TF32.F32.PACK_B R13, R13 ;  /* 0x0000000dff0d723e */ /* 0x000fd600024050ff */
[----:B------:R0:W-:Y:S01]  /*5bf0*/  @P0 STG.E desc[UR36][R8.64+0x80], R5 ;  /* 0x0000800508000986 */ /* 0x0001e2000c101924 */
[----:B------:R-:W-:Y:S01]  /*5c00*/  ISETP.GT.AND P0, PT, R3, RZ, P1 ;  /* 0x000000ff0300720c */ /* 0x000fe20000f04270 */
[----:B0-----:R-:W-:-:S12]  /*5c10*/  FMUL R5, R76, R88 ;  /* 0x000000584c057220 */ /* 0x001fd80000400000 */
[----:B------:R-:W-:Y:S01]  /*5c20*/  @P0 STG.E desc[UR36][R8.64+0x84], R73 ;  /* 0x0000844908000986 */ /* 0x000fe2000c101924 */
[----:B------:R-:W-:Y:S02]  /*5c30*/  ISETP.GT.AND P0, PT, R3, 0x8, P2 ;  /* 0x000000080300780c */ /* 0x000fe40001704270 */
[----:B------:R-:W-:Y:S02]  /*5c40*/  F2FP.TF32.F32.PACK_B R5, R5 ;  /* 0x00000005ff05723e */ /* 0x000fe400024050ff */
[----:B------:R-:W-:-:S09]  /*5c50*/  ISETP.GT.AND P2, PT, R4, 0x38, PT ;  /* 0x000000380400780c */ /* 0x000fd20003f44270 */
[----:B------:R0:W-:Y:S01]  /*5c60*/  @P0 STG.E desc[UR36][R10.64+0x80], R13 ;  /* 0x0000800d0a000986 */ /* 0x0001e2000c101924 */
[----:B------:R-:W-:Y:S01]  /*5c70*/  ISETP.GT.AND P0, PT, R3, 0x8, P1 ;  /* 0x000000080300780c */ /* 0x000fe20000f04270 */
[----:B0-----:R-:W-:-:S12]  /*5c80*/  FMUL R13, R78, R88 ;  /* 0x000000584e0d7220 */ /* 0x001fd80000400000 */
        /* <DEDUP_REMOVED lines=8> */
[----:B------:R-:W-:-:S11]  /*5d10*/  F2FP.TF32.F32.PACK_B R5, R5 ;  /* 0x00000005ff05723e */ /* 0x000fd600024050ff */
[----:B------:R0:W-:Y:S01]  /*5d20*/  @P0 STG.E desc[UR36][R10.64+0xa0], R13 ;  /* 0x0000a00d0a000986 */ /* 0x0001e2000c101924 */
[C---:B------:R-:W-:Y:S02]  /*5d30*/  ISETP.GT.AND P0, PT, R3.reuse, 0x8, P4 ;  /* 0x000000080300780c */ /* 0x040fe40002704270 */
[----:B------:R-:W-:Y:S01]  /*5d40*/  ISETP.GT.AND P4, PT, R3, 0x8, P2 ;  /* 0x000000080300780c */ /* 0x000fe20001784270 */
[----:B0-----:R-:W-:-:S10]  /*5d50*/  FMUL R13, R82, R88 ;  /* 0x00000058520d7220 */ /* 0x001fd40000400000 */
[----:B------:R-:W-:Y:S01]  /*5d60*/  @P0 STG.E desc[UR36][R10.64+0xa4], R79 ;  /* 0x0000a44f0a000986 */ /* 0x000fe2000c101924 */
[----:B------:R-:W-:Y:S02]  /*5d70*/  ISETP.GT.AND P0, PT, R3, RZ, P3 ;  /* 0x000000ff0300720c */ /* 0x000fe40001f04270 */
[----:B------:R-:W-:-:S11]  /*5d80*/  F2FP.TF32.F32.PACK_B R13, R13 ;  /* 0x0000000dff0d723e */ /* 0x000fd600024050ff */
[----:B------:R0:W-:Y:S01]  /*5d90*/  @P0 STG.E desc[UR36][R8.64+0xc0], R5 ;  /* 0x0000c00508000986 */ /* 0x0001e2000c101924 */
[----:B------:R-:W-:-:S04]  /*5da0*/  ISETP.GT.AND P0, PT, R4, 0x31, PT ;  /* 0x000000310400780c */ /* 0x000fc80003f04270 */
[----:B------:R-:W-:Y:S01]  /*5db0*/  ISETP.GT.AND P1, PT, R3, RZ, P0 ;  /* 0x000000ff0300720c */ /* 0x000fe20000724270 */
[----:B0-----:R-:W-:-:S05]  /*5dc0*/  FMUL R5, R84, R88 ;  /* 0x0000005854057220 */ /* 0x001fca0000400000 */
[----:B------:R-:W-:-:S07]  /*5dd0*/  F2FP.TF32.F32.PACK_B R5, R5 ;  /* 0x00000005ff05723e */ /* 0x000fce00024050ff */
[----:B------:R-:W-:Y:S01]  /*5de0*/  @P1 STG.E desc[UR36][R8.64+0xc4], R81 ;  /* 0x0000c45108001986 */ /* 0x000fe2000c101924 */
[----:B------:R-:W-:-:S13]  /*5df0*/  ISETP.GT.AND P1, PT, R3, 0x8, P3 ;  /* 0x000000080300780c */ /* 0x000fda0001f24270 */
[----:B------:R0:W-:Y:S01]  /*5e00*/  @P1 STG.E desc[UR36][R10.64+0xc0], R13 ;  /* 0x0000c00d0a001986 */ /* 0x0001e2000c101924 */
[----:B------:R-:W-:-:S13]  /*5e10*/  ISETP.GT.AND P1, PT, R3, 0x8, P0 ;  /* 0x000000080300780c */ /* 0x000fda0000724270 */
[----:B------:R-:W-:Y:S01]  /*5e20*/  @P1 STG.E desc[UR36][R10.64+0xc4], R83 ;  /* 0x0000c4530a001986 */ /* 0x000fe2000c101924 */
[----:B------:R-:W-:-:S05]  /*5e30*/  IADD3 R14, P1, R91, R10, RZ ;  /* 0x0000000a5b0e7210 */ /* 0x000fca0007f3e0ff */
[----:B------:R-:W-:Y:S01]  /*5e40*/  IMAD.X R15, R23, 0x1, R11, P1 ;  /* 0x00000001170f7824 */ /* 0x000fe200008e060b */
[----:B------:R-:W-:-:S13]  /*5e50*/  ISETP.GT.AND P1, PT, R3, RZ, P2 ;  /* 0x000000ff0300720c */ /* 0x000fda0001724270 */
[----:B------:R1:W-:Y:S01]  /*5e60*/  @P1 STG.E desc[UR36][R8.64+0xe0], R5 ;  /* 0x0000e00508001986 */ /* 0x0003e2000c101924 */
[----:B------:R-:W-:-:S05]  /*5e70*/  IADD3 R20, P1, R91, R10, RZ ;  /* 0x0000000a5b147210 */ /* 0x000fca0007f3e0ff */
[----:B------:R-:W-:Y:S01]  /*5e80*/  IMAD.X R21, R23, 0x1, R11, P1 ;  /* 0x0000000117157824 */ /* 0x000fe200008e060b */
[----:B------:R-:W-:-:S05]  /*5e90*/  IADD3 R12, P1, R91, R8, RZ ;  /* 0x000000085b0c7210 */ /* 0x000fca0007f3e0ff */
[----:B0-----:R-:W-:Y:S01]  /*5ea0*/  IMAD.X R13, R23, 0x1, R9, P1 ;  /* 0x00000001170d7824 */ /* 0x001fe200008e0609 */
[----:B------:R-:W-:Y:S01]  /*5eb0*/  ISETP.GT.AND P1, PT, R4, 0x39, PT ;  /* 0x000000390400780c */ /* 0x000fe20003f24270 */
[-C--:B-1----:R-:W-:Y:S01]  /*5ec0*/  FMUL R5, R86, R88.reuse ;  /* 0x0000005856057220 */ /* 0x082fe20000400000 */
[----:B------:R-:W-:Y:S02]  /*5ed0*/  FMUL R23, R24, R88 ;  /* 0x0000005818177220 */ /* 0x000fe40000400000 */
[----:B------:R-:W-:Y:S02]  /*5ee0*/  ISETP.GT.AND P5, PT, R3, RZ, P1 ;  /* 0x000000ff0300720c */ /* 0x000fe40000fa4270 */
[----:B------:R-:W-:Y:S02]  /*5ef0*/  F2FP.TF32.F32.PACK_B R5, R5 ;  /* 0x00000005ff05723e */ /* 0x000fe400024050ff */
[----:B------:R-:W-:-:S09]  /*5f00*/  F2FP.TF32.F32.PACK_B R23, R23 ;  /* 0x00000017ff17723e */ /* 0x000fd200024050ff */
[----:B------:R-:W-:Y:S01]  /*5f10*/  @P5 STG.E desc[UR36][R8.64+0xe4], R85 ;  /* 0x0000e45508005986 */ /* 0x000fe2000c101924 */
[----:B------:R-:W-:-:S03]  /*5f20*/  ISETP.GT.AND P5, PT, R4, 0x1, PT ;  /* 0x000000010400780c */ /* 0x000fc60003fa4270 */
[----:B------:R0:W-:Y:S01]  /*5f30*/  @P4 STG.E desc[UR36][R10.64+0xe0], R5 ;  /* 0x0000e0050a004986 */ /* 0x0001e2000c101924 */
[C---:B------:R-:W-:Y:S02]  /*5f40*/  ISETP.GT.AND P4, PT, R3.reuse, 0x8, P1 ;  /* 0x000000080300780c */ /* 0x040fe40000f84270 */
[----:B------:R-:W-:Y:S01]  /*5f50*/  ISETP.GT.AND P5, PT, R3, 0x80, P5 ;  /* 0x000000800300780c */ /* 0x000fe20002fa4270 */
[----:B0-----:R-:W-:-:S10]  /*5f60*/  FMUL R5, R26, R88 ;  /* 0x000000581a057220 */ /* 0x001fd40000400000 */
[----:B------:R0:W-:Y:S01]  /*5f70*/  @P4 STG.E desc[UR36][R10.64+0xe4], R87 ;  /* 0x0000e4570a004986 */ /* 0x0001e2000c101924 */
[C---:B------:R-:W-:Y:S01]  /*5f80*/  ISETP.GT.AND P4, PT, R3.reuse, 0x80, P6 ;  /* 0x000000800300780c */ /* 0x040fe20003784270 */
[----:B------:R-:W-:Y:S01]  /*5f90*/  @P5 IMAD.MOV.U32 R8, RZ, RZ, R12 ;  /* 0x000000ffff085224 */ /* 0x000fe200078e000c */
[----:B------:R-:W-:Y:S01]  /*5fa0*/  ISETP.GT.AND P6, PT, R3, 0x88, P6 ;  /* 0x000000880300780c */ /* 0x000fe200037c4270 */
[----:B------:R-:W-:Y:S01]  /*5fb0*/  @P5 IMAD.MOV.U32 R9, RZ, RZ, R13 ;  /* 0x000000ffff095224 */ /* 0x000fe200078e000d */
[----:B------:R-:W-:Y:S01]  /*5fc0*/  F2FP.TF32.F32.PACK_B R5, R5 ;  /* 0x00000005ff05723e */ /* 0x000fe200024050ff */
[----:B0-----:R-:W-:-:S08]  /*5fd0*/  FMUL R11, R28, R88 ;  /* 0x000000581c0b7220 */ /* 0x001fd00000400000 */
[----:B------:R-:W-:Y:S01]  /*5fe0*/  @P4 STG.E desc[UR36][R12.64], R23 ;  /* 0x000000170c004986 */ /* 0x000fe2000c101924 */
[----:B------:R-:W-:Y:S02]  /*5ff0*/  ISETP.NE.AND P4, PT, R56, RZ, PT ;  /* 0x000000ff3800720c */ /* 0x000fe40003f85270 */
[----:B------:R-:W-:Y:S01]  /*6000*/  F2FP.TF32.F32.PACK_B R11, R11 ;  /* 0x0000000bff0b723e */ /* 0x000fe200024050ff */
[----:B------:R-:W-:Y:S01]  /*6010*/  @P5 STG.E desc[UR36][R8.64+0x4], R25 ;  /* 0x0000041908005986 */ /* 0x000fe2000c101924 */
[----:B------:R-:W-:-:S03]  /*6020*/  ISETP.NE.AND P5, PT, R57, RZ, PT ;  /* 0x000000ff3900720c */ /* 0x000fc60003fa5270 */
[----:B------:R0:W-:Y:S01]  /*6030*/  @P6 STG.E desc[UR36][R14.64], R5 ;  /* 0x000000050e006986 */ /* 0x0001e2000c101924 */
[----:B------:R-:W-:-:S04]  /*6040*/  ISETP.GT.AND P6, PT, R4, 0x1, PT ;  /* 0x000000010400780c */ /* 0x000fc80003fc4270 */
[----:B------:R-:W-:Y:S01]  /*6050*/  ISETP.GT.AND P6, PT, R3, 0x88, P6 ;  /* 0x000000880300780c */ /* 0x000fe200037c4270 */
[-C--:B0-----:R-:W-:Y:S01]  /*6060*/  FMUL R5, R30, R88.reuse ;  /* 0x000000581e057220 */ /* 0x081fe20000400000 */
[----:B------:R-:W-:-:S04]  /*6070*/  FMUL R15, R50, R88 ;  /* 0x00000058320f7220 */ /* 0x000fc80000400000 */
[----:B------:R-:W-:-:S07]  /*6080*/  F2FP.TF32.F32.PACK_B R5, R5 ;  /* 0x00000005ff05723e */ /* 0x000fce00024050ff */
[----:B------:R0:W-:Y:S01]  /*6090*/  @P6 STG.E desc[UR36][R20.64+0x4], R27 ;  /* 0x0000041b14006986 */ /* 0x0001e2000c101924 */
[----:B------:R-:W-:Y:S02]  /*60a0*/  ISETP.GT.AND P6, PT, R4, 0x8, PT ;  /* 0x000000080400780c */ /* 0x000fe40003fc4270 */
[----:B------:R-:W-:Y:S02]  /*60b0*/  F2FP.TF32.F32.PACK_B R15, R15 ;  /* 0x0000000fff0f723e */ /* 0x000fe400024050ff */
[----:B------:R-:W-:Y:S01]  /*60c0*/  ISETP.GT.AND P6, PT, R3, 0x80, P6 ;  /* 0x000000800300780c */ /* 0x000fe200037c4270 */
[----:B0-----:R-:W-:-:S05]  /*60d0*/  FMUL R21, R52, R88 ;  /* 0x0000005834157220 */ /* 0x001fca0000400000 */
[----:B------:R-:W-:-:S07]  /*60e0*/  F2FP.TF32.F32.PACK_B R21, R21 ;  /* 0x00000015ff15723e */ /* 0x000fce00024050ff */
[----:B------:R-:W-:Y:S02]  /*60f0*/  @P6 IMAD.MOV.U32 R8, RZ, RZ, R12 ;  /* 0x000000ffff086224 */ /* 0x000fe400078e000c */
[----:B------:R-:W-:-:S05]  /*6100*/  @P6 IMAD.MOV.U32 R9, RZ, RZ, R13 ;  /* 0x000000ffff096224 */ /* 0x000fca00078e000d */
[----:B------:R0:W-:Y:S01]  /*6110*/  @P6 STG.E desc[UR36][R8.64+0x20], R11 ;  /* 0x0000200b08006986 */ /* 0x0001e2000c101924 */
[----:B------:R-:W-:-:S04]  /*6120*/  ISETP.GT.AND P6, PT, R4, 0x9, PT ;  /* 0x000000090400780c */ /* 0x000fc80003fc4270 */
[----:B------:R-:W-:Y:S01]  /*6130*/  ISETP.GT.AND P6, PT, R3, 0x80, P6 ;  /* 0x000000800300780c */ /* 0x000fe200037c4270 */
[----:B0-----:R-:W-:-:S05]  /*6140*/  FMUL R11, R32, R88 ;  /* 0x00000058200b7220 */ /* 0x001fca0000400000 */
[----:B------:R-:W-:-:S07]  /*6150*/  F2FP.TF32.F32.PACK_B R11, R11 ;  /* 0x0000000bff0b723e */ /* 0x000fce00024050ff */
[----:B------:R-:W-:Y:S02]  /*6160*/  @P6 IMAD.MOV.U32 R8, RZ, RZ, R12 ;  /* 0x000000ffff086224 */ /* 0x000fe400078e000c */
[----:B------:R-:W-:-:S05]  /*6170*/  @P6 IMAD.MOV.U32 R9, RZ, RZ, R13 ;  /* 0x000000ffff096224 */ /* 0x000fca00078e000d */
[----:B------:R-:W-:Y:S01]  /*6180*/  @P6 STG.E desc[UR36][R8.64+0x24], R29 ;  /* 0x0000241d08006986 */ /* 0x000fe2000c101924 */
[----:B------:R-:W-:-:S04]  /*6190*/  ISETP.GT.AND P6, PT, R4, 0x8, PT ;  /* 0x000000080400780c */ /* 0x000fc80003fc4270 */
[----:B------:R-:W-:-:S13]  /*61a0*/  ISETP.GT.AND P6, PT, R3, 0x88, P6 ;  /* 0x000000880300780c */ /* 0x000fda00037c4270 */
[----:B------:R0:W-:Y:S01]  /*61b0*/  @P6 STG.E desc[UR36][R6.64+0x20], R5 ;  /* 0x0000200506006986 */ /* 0x0001e2000c101924 */
[----:B------:R-:W-:-:S04]  /*61c0*/  ISETP.GT.AND P6, PT, R4, 0x9, PT ;  /* 0x000000090400780c */ /* 0x000fc80003fc4270 */
[----:B------:R-:W-:Y:S01]  /*61d0*/  ISETP.GT.AND P6, PT, R3, 0x88, P6 ;  /* 0x000000880300780c */ /* 0x000fe200037c4270 */
[----:B0-----:R-:W-:-:S05]  /*61e0*/  FMUL R5, R34, R88 ;  /* 0x0000005822057220 */ /* 0x001fca0000400000 */
[----:B------:R-:W-:-:S07]  /*61f0*/  F2FP.TF32.F32.PACK_B R5, R5 ;  /* 0x00000005ff05723e */ /* 0x000fce00024050ff */
[----:B------:R-:W-:Y:S01]  /*6200*/  @P6 STG.E desc[UR36][R6.64+0x24], R31 ;  /* 0x0000241f06006986 */ /* 0x000fe2000c101924 */
[----:B------:R-:W-:-:S04]  /*6210*/  ISETP.GT.AND P6, PT, R4, 0x10, PT ;  /* 0x000000100400780c */ /* 0x000fc80003fc4270 */
[----:B------:R-:W-:-:S13]  /*6220*/  ISETP.GT.AND P6, PT, R3, 0x80, P6 ;  /* 0x000000800300780c */ /* 0x000fda00037c4270 */
        /* <DEDUP_REMOVED lines=54> */
[----:B------:R0:W-:Y:S01]  /*6590*/  @P6 STG.E desc[UR36][R6.64+0x80], R5 ;  /* 0x0000800506006986 */ /* 0x0001e2000c101924 */
[----:B------:R-:W-:-:S04]  /*65a0*/  ISETP.GT.AND P6, PT, R4, 0x21, PT ;  /* 0x000000210400780c */ /* 0x000fc80003fc4270 */
[----:B------:R-:W-:-:S13]  /*65b0*/  ISETP.GT.AND P6, PT, R3, 0x88, P6 ;  /* 0x000000880300780c */ /* 0x000fda00037c4270 */
[----:B------:R-:W-:Y:S02]  /*65c0*/  @P6 IMAD.MOV.U32 R4, RZ, RZ, R6 ;  /* 0x000000ffff046224 */ /* 0x000fe400078e0006 */
[----:B0-----:R-:W-:-:S05]  /*65d0*/  @P6 IMAD.MOV.U32 R5, RZ, RZ, R7 ;  /* 0x000000ffff056224 */ /* 0x001fca00078e0007 */
[----:B------:R0:W-:Y:S01]  /*65e0*/  @P6 STG.E desc[UR36][R4.64+0x84], R43 ;  /* 0x0000842b04006986 */ /* 0x0001e2000c101924 */
[C---:B------:R-:W-:Y:S02]  /*65f0*/  ISETP.GT.AND P6, PT, R3.reuse, 0x80, P5 ;  /* 0x000000800300780c */ /* 0x040fe40002fc4270 */
[----:B------:R-:W-:-:S11]  /*6600*/  ISETP.GT.AND P5, PT, R3, 0x88, P5 ;  /* 0x000000880300780c */ /* 0x000fd60002fa4270 */
[----:B0-----:R-:W-:Y:S02]  /*6610*/  @P6 IMAD.MOV.U32 R4, RZ, RZ, R12 ;  /* 0x000000ffff046224 */ /* 0x001fe400078e000c */
[----:B------:R-:W-:-:S05]  /*6620*/  @P6 IMAD.MOV.U32 R5, RZ, RZ, R13 ;  /* 0x000000ffff056224 */ /* 0x000fca00078e000d */
[----:B------:R0:W-:Y:S01]  /*6630*/  @P6 STG.E desc[UR36][R4.64+0xa0], R9 ;  /* 0x0000a00904006986 */ /* 0x0001e2000c101924 */
[C---:B------:R-:W-:Y:S02]  /*6640*/  ISETP.GT.AND P6, PT, R3.reuse, 0x80, P4 ;  /* 0x000000800300780c */ /* 0x040fe400027c4270 */
[----:B------:R-:W-:Y:S01]  /*6650*/  ISETP.GT.AND P4, PT, R3, 0x88, P4 ;  /* 0x000000880300780c */ /* 0x000fe20002784270 */
[----:B0-----:R-:W-:-:S10]  /*6660*/  FMUL R9, R48, R88 ;  /* 0x0000005830097220 */ /* 0x001fd40000400000 */
[----:B------:R-:W-:Y:S02]  /*6670*/  @P6 IMAD.MOV.U32 R4, RZ, RZ, R12 ;  /* 0x000000ffff046224 */ /* 0x000fe400078e000c */
[----:B------:R-:W-:Y:S01]  /*6680*/  @P6 IMAD.MOV.U32 R5, RZ, RZ, R13 ;  /* 0x000000ffff056224 */ /* 0x000fe200078e000d */
[----:B------:R-:W-:-:S04]  /*6690*/  F2FP.TF32.F32.PACK_B R9, R9 ;  /* 0x00000009ff09723e */ /* 0x000fc800024050ff */
[----:B------:R0:W-:Y:S02]  /*66a0*/  @P6 STG.E desc[UR36][R4.64+0xa4], R45 ;  /* 0x0000a42d04006986 */ /* 0x0001e4000c101924 */
[----:B0-----:R-:W-:Y:S02]  /*66b0*/  @P5 IMAD.MOV.U32 R4, RZ, RZ, R6 ;  /* 0x000000ffff045224 */ /* 0x001fe400078e0006 */
[----:B------:R-:W-:-:S05]  /*66c0*/  @P5 IMAD.MOV.U32 R5, RZ, RZ, R7 ;  /* 0x000000ffff055224 */ /* 0x000fca00078e0007 */
[----:B------:R0:W-:Y:S01]  /*66d0*/  @P5 STG.E desc[UR36][R4.64+0xa0], R11 ;  /* 0x0000a00b04005986 */ /* 0x0001e2000c101924 */
[C---:B------:R-:W-:Y:S02]  /*66e0*/  ISETP.GT.AND P5, PT, R3.reuse, 0x80, P3 ;  /* 0x000000800300780c */ /* 0x040fe40001fa4270 */
[----:B------:R-:W-:Y:S01]  /*66f0*/  ISETP.GT.AND P3, PT, R3, 0x88, P3 ;  /* 0x000000880300780c */ /* 0x000fe20001f64270 */
[----:B0-----:R-:W-:Y:S02]  /*6700*/  @P4 IMAD.MOV.U32 R4, RZ, RZ, R6 ;  /* 0x000000ffff044224 */ /* 0x001fe400078e0006 */
[----:B------:R-:W-:Y:S01]  /*6710*/  FMUL R11, R54, R88 ;  /* 0x00000058360b7220 */ /* 0x000fe20000400000 */
[----:B------:R-:W-:-:S04]  /*6720*/  @P4 IMAD.MOV.U32 R5, RZ, RZ, R7 ;  /* 0x000000ffff054224 */ /* 0x000fc800078e0007 */
[----:B------:R-:W-:Y:S01]  /*6730*/  F2FP.TF32.F32.PACK_B R11, R11 ;  /* 0x0000000bff0b723e */ /* 0x000fe200024050ff */
[----:B------:R0:W-:Y:S01]  /*6740*/  @P4 STG.E desc[UR36][R4.64+0xa4], R47 ;  /* 0x0000a42f04004986 */ /* 0x0001e2000c101924 */
[C---:B------:R-:W-:Y:S02]  /*6750*/  ISETP.GT.AND P4, PT, R3.reuse, 0x80, P0 ;  /* 0x000000800300780c */ /* 0x040fe40000784270 */
[----:B------:R-:W-:Y:S01]  /*6760*/  ISETP.GT.AND P0, PT, R3, 0x88, P0 ;  /* 0x000000880300780c */ /* 0x000fe20000704270 */
[----:B0-----:R-:W-:Y:S02]  /*6770*/  @P5 IMAD.MOV.U32 R4, RZ, RZ, R12 ;  /* 0x000000ffff045224 */ /* 0x001fe400078e000c */
[----:B------:R-:W-:-:S05]  /*6780*/  @P5 IMAD.MOV.U32 R5, RZ, RZ, R13 ;  /* 0x000000ffff055224 */ /* 0x000fca00078e000d */
        /* <DEDUP_REMOVED lines=10> */
[----:B------:R0:W-:Y:S02]  /*6830*/  @P3 STG.E desc[UR36][R4.64+0xc0], R15 ;  /* 0x0000c00f04003986 */ /* 0x0001e4000c101924 */
[----:B0-----:R-:W-:Y:S02]  /*6840*/  @P0 IMAD.MOV.U32 R4, RZ, RZ, R6 ;  /* 0x000000ffff040224 */ /* 0x001fe400078e0006 */
[----:B------:R-:W-:-:S05]  /*6850*/  @P0 IMAD.MOV.U32 R5, RZ, RZ, R7 ;  /* 0x000000ffff050224 */ /* 0x000fca00078e0007 */
[----:B------:R0:W-:Y:S02]  /*6860*/  @P0 STG.E desc[UR36][R4.64+0xc4], R51 ;  /* 0x0000c43304000986 */ /* 0x0001e4000c101924 */
[----:B0-----:R-:W-:Y:S02]  /*6870*/  @P5 IMAD.MOV.U32 R4, RZ, RZ, R12 ;  /* 0x000000ffff045224 */ /* 0x001fe400078e000c */
[----:B------:R-:W-:-:S05]  /*6880*/  @P5 IMAD.MOV.U32 R5, RZ, RZ, R13 ;  /* 0x000000ffff055224 */ /* 0x000fca00078e000d */
[----:B------:R0:W-:Y:S04]  /*6890*/  @P5 STG.E desc[UR36][R4.64+0xe0], R21 ;  /* 0x0000e01504005986 */ /* 0x0001e8000c101924 */
[----:B------:R1:W-:Y:S01]  /*68a0*/  @P4 STG.E desc[UR36][R12.64+0xe4], R53 ;  /* 0x0000e4350c004986 */ /* 0x0003e2000c101924 */
[----:B0-----:R-:W-:Y:S02]  /*68b0*/  @P2 IMAD.MOV.U32 R4, RZ, RZ, R6 ;  /* 0x000000ffff042224 */ /* 0x001fe400078e0006 */
[----:B------:R-:W-:-:S05]  /*68c0*/  @P2 IMAD.MOV.U32 R5, RZ, RZ, R7 ;  /* 0x000000ffff052224 */ /* 0x000fca00078e0007 */
[----:B------:R1:W-:Y:S04]  /*68d0*/  @P2 STG.E desc[UR36][R4.64+0xe0], R11 ;  /* 0x0000e00b04002986 */ /* 0x0003e8000c101924 */
[----:B------:R1:W-:Y:S02]  /*68e0*/  @P1 STG.E desc[UR36][R6.64+0xe4], R55 ;  /* 0x0000e43706001986 */ /* 0x0003e4000c101924 */
.L_x_152:
[----:B------:R-:W-:Y:S05]  /*68f0*/  BSYNC B0 ;  /* 0x0000000000007941 */ /* 0x000fea0003800000 */
.L_x_28:
[----:B------:R-:W-:Y:S01]  /*6900*/  ULDC UR4, c[0x0][0xc] ;  /* 0x0000030000047ab9 */ /* 0x000fe20000000800 */
[----:B------:R-:W-:Y:S01]  /*6910*/  ULDC UR5, c[0x0][0x10] ;  /* 0x0000040000057ab9 */ /* 0x000fe20000000800 */
[----:B------:R-:W2:Y:S01]  /*6920*/  LDC R3, c[0x0][0x14] ;  /* 0x00000500ff037b82 */ /* 0x000ea20000000800 */
[----:B------:R-:W-:Y:S01]  /*6930*/  UIMAD.WIDE.U32 UR4, UR4, UR5, URZ ;  /* 0x00000005040472a5 */ /* 0x000fe2000f8e003f */
[----:B------:R-:W-:Y:S02]  /*6940*/  IMAD.MOV.U32 R90, RZ, RZ, -0x1 ;  /* 0xffffffffff5a7424 */ /* 0x000fe400078e00ff */
[----:B------:R-:W-:-:S03]  /*6950*/  IMAD.MOV.U32 R23, RZ, RZ, -0x1 ;  /* 0xffffffffff177424 */ /* 0x000fc600078e00ff */
[----:B--2---:R-:W-:-:S04]  /*6960*/  IMAD.WIDE.U32 R16, R3, UR4, R16 ;  /* 0x0000000403107c25 */ /* 0x004fc8000f8e0010 */
[----:B------:R-:W-:Y:S01]  /*6970*/  IMAD R3, R3, UR5, RZ ;  /* 0x0000000503037c24 */ /* 0x000fe2000f8e02ff */
[----:B------:R-:W-:Y:S02]  /*6980*/  ULDC.64 UR4, c[0x0][0x650] ;  /* 0x0001940000047ab9 */ /* 0x000fe40000000a00 */
[----:B------:R-:W-:Y:S01]  /*6990*/  ISETP.GE.U32.AND P0, PT, R16, UR4, PT ;  /* 0x0000000410007c0c */ /* 0x000fe2000bf06070 */
[--C-:B------:R-:W-:Y:S01]  /*69a0*/  IMAD.IADD R17, R17, 0x1, R3.reuse ;  /* 0x0000000111117824 */ /* 0x100fe200078e0203 */
[----:B------:R-:W-:-:S04]  /*69b0*/  PRMT R3, RZ, 0x7610, R3 ;  /* 0x00007610ff037816 */ /* 0x000fc80000000003 */
[----:B------:R-:W-:-:S13]  /*69c0*/  ISETP.GE.U32.AND.EX P0, PT, R17, UR5, PT, P0 ;  /* 0x0000000511007c0c */ /* 0x000fda000bf06100 */
[----:B------:R-:W-:Y:S05]  /*69d0*/  @P0 BRA `(.L_x_153) ;  /* 0x0000000400640947 */ /* 0x000fea0003800000 */
[----:B-1----:R-:W1:Y:S01]  /*69e0*/  S2R R12, SR_CTAID.X ;  /* 0x00000000000c7919 */ /* 0x002e620000002500 */
[----:B0-----:R-:W0:Y:S01]  /*69f0*/  LDC.64 R10, c[0x0][0x628] ;  /* 0x00018a00ff0a7b82 */ /* 0x001e220000000a00 */
[----:B------:R-:W-:Y:S01]  /*6a00*/  ULDC UR4, c[0x0][0x150] ;  /* 0x0000540000047ab9 */ /* 0x000fe20000000800 */
[----:B----4-:R-:W-:Y:S01]  /*6a10*/  IMAD.MOV.U32 R8, RZ, RZ, R16 ;  /* 0x000000ffff087224 */ /* 0x010fe200078e0010 */
[----:B------:R-:W2:Y:S01]  /*6a20*/  S2R R24, SR_CTAID.Y ;  /* 0x0000000000187919 */ /* 0x000ea20000002600 */
[----:B------:R-:W-:-:S04]  /*6a30*/  IMAD.MOV.U32 R9, RZ, RZ, R17 ;  /* 0x000000ffff097224 */ /* 0x000fc800078e0011 */
[----:B------:R-:W4:Y:S08]  /*6a40*/  LDC R21, c[0x0][0x144] ;  /* 0x00005100ff157b82 */ /* 0x000f300000000800 */
[----:B------:R-:W2:Y:S08]  /*6a50*/  LDC R0, c[0x0][0x630] ;  /* 0x00018c00ff007b82 */ /* 0x000eb00000000800 */
[----:B---3--:R-:W3:Y:S01]  /*6a60*/  LDC.64 R14, c[0x0][0x620] ;  /* 0x00018800ff0e7b82 */ /* 0x008ee20000000a00 */
[----:B0-----:R-:W-:-:S04]  /*6a70*/  ISETP.NE.U32.AND P0, PT, R10, RZ, PT ;  /* 0x000000ff0a00720c */ /* 0x001fc80003f05070 */
[----:B------:R-:W-:Y:S02]  /*6a80*/  ISETP.NE.AND.EX P0, PT, R11, RZ, PT, P0 ;  /* 0x000000ff0b00720c */ /* 0x000fe40003f05300 */
[----:B-1----:R-:W-:-:S05]  /*6a90*/  I2FP.F32.U32 R3, R12 ;  /* 0x0000000c00037245 */ /* 0x002fca0000201000 */
[----:B------:R-:W-:-:S04]  /*6aa0*/  FMUL R3, R3, UR4 ;  /* 0x0000000403037c20 */ /* 0x000fc80008400000 */
[----:B------:R0:W1:Y:S02]  /*6ab0*/  F2I.U32.TRUNC.NTZ R20, R3 ;  /* 0x0000000300147305 */ /* 0x000064000020f000 */
[----:B--2-4-:R-:W-:Y:S05]  /*6ac0*/  @!P0 BRA `(.L_x_154) ;  /* 0x0000000000288947 */ /* 0x014fea0003800000 */
[----:B0-----:R-:W0:Y:S02]  /*6ad0*/  LDC R3, c[0x0][0x634] ;  /* 0x00018d00ff037b82 */ /* 0x001e240000000800 */
        /* <DEDUP_REMOVED lines=9> */
.L_x_154:
[----:B------:R-:W2:Y:S01]  /*6b70*/  LDC.64 R28, c[0x0][0x640] ;  /* 0x00019000ff1c7b82 */ /* 0x000ea20000000a00 */
[-CC-:B------:R-:W-:Y:S01]  /*6b80*/  SHF.R.U64 R23, R8, R0.reuse, R9.reuse ;  /* 0x0000000008177219 */ /* 0x180fe20000001209 */
[----:B-1----:R-:W-:Y:S01]  /*6b90*/  IMAD.MOV R20, RZ, RZ, -R20 ;  /* 0x000000ffff147224 */ /* 0x002fe200078e0a14 */
[----:B------:R-:W-:Y:S01]  /*6ba0*/  SHF.R.U32.HI R0, RZ, R0, R9 ;  /* 0x00000000ff007219 */ /* 0x000fe20000011609 */
[----:B------:R-:W-:Y:S01]  /*6bb0*/  ULDC UR4, c[0x0][0x154] ;  /* 0x0000550000047ab9 */ /* 0x000fe20000000800 */
[----:B0-----:R-:W-:Y:S01]  /*6bc0*/  IADD3 R3, P0, RZ, -R23, RZ ;  /* 0x80000017ff037210 */ /* 0x001fe20007f1e0ff */
[----:B------:R-:W-:Y:S02]  /*6bd0*/  IMAD R21, R21, R20, R12 ;  /* 0x0000001415157224 */ /* 0x000fe400078e020c */
[----:B------:R-:W0:Y:S01]  /*6be0*/  LDC R6, c[0x0][0x618] ;  /* 0x00018600ff067b82 */ /* 0x000e220000000800 */
[----:B------:R-:W-:Y:S02]  /*6bf0*/  IMAD.MOV.U32 R7, RZ, RZ, 0x1 ;  /* 0x00000001ff077424 */ /* 0x000fe400078e00ff */
[----:B------:R-:W-:-:S04]  /*6c00*/  IMAD.X R5, RZ, RZ, ~R0, P0 ;  /* 0x000000ffff057224 */ /* 0x000fc800000e0e00 */
[-C--:B---3--:R-:W-:Y:S01]  /*6c10*/  IMAD R0, R5, R14.reuse, RZ ;  /* 0x0000000e05007224 */ /* 0x088fe200078e02ff */
[----:B------:R-:W1:Y:S01]  /*6c20*/  LDC R8, c[0x0][0x608] ;  /* 0x00018200ff087b82 */ /* 0x000e620000000800 */
[----:B------:R-:W-:-:S04]  /*6c30*/  IMAD.WIDE.U32 R4, R3, R14, R16 ;  /* 0x0000000e03047225 */ /* 0x000fc800078e0010 */
[----:B------:R-:W-:Y:S01]  /*6c40*/  IMAD R3, R3, R15, R0 ;  /* 0x0000000f03037224 */ /* 0x000fe200078e0200 */
[----:B------:R-:W-:Y:S02]  /*6c50*/  I2FP.F32.U32 R0, R24 ;  /* 0x0000001800007245 */ /* 0x000fe40000201000 */
[----:B------:R-:W3:Y:S01]  /*6c60*/  LDC R26, c[0x0][0x658] ;  /* 0x00019600ff1a7b82 */ /* 0x000ee20000000800 */
[----:B------:R-:W-:Y:S01]  /*6c70*/  IMAD.IADD R3, R5, 0x1, R3 ;  /* 0x0000000105037824 */ /* 0x000fe200078e0203 */
[----:B--2---:R-:W-:Y:S01]  /*6c80*/  ISETP.NE.U32.AND P0, PT, R28, RZ, PT ;  /* 0x000000ff1c00720c */ /* 0x004fe20003f05070 */
[----:B------:R-:W-:Y:S01]  /*6c90*/  FMUL R0, R0, UR4 ;  /* 0x0000000400007c20 */ /* 0x000fe20008400000 */
[----:B------:R-:W-:Y:S02]  /*6ca0*/  IMAD.MOV.U32 R5, RZ, RZ, -0x1 ;  /* 0xffffffffff057424 */ /* 0x000fe400078e00ff */
[----:B------:R-:W-:Y:S01]  /*6cb0*/  ISETP.NE.AND.EX P0, PT, R29, RZ, PT, P0 ;  /* 0x000000ff1d00720c */ /* 0x000fe20003f05300 */
[----:B------:R2:W4:Y:S01]  /*6cc0*/  F2I.U32.TRUNC.NTZ R13, R0 ;  /* 0x00000000000d7305 */ /* 0x000522000020f000 */
[----:B------:R-:W2:Y:S01]  /*6cd0*/  LDC R15, c[0x0][0x148] ;  /* 0x00005200ff0f7b82 */ /* 0x000ea20000000800 */
[----:B0-----:R-:W-:-:S02]  /*6ce0*/  SHF.R.U64 R12, R4, R6, R3 ;  /* 0x00000006040c7219 */ /* 0x001fc40000001203 */
[----:B------:R-:W-:-:S05]  /*6cf0*/  SHF.R.U32.HI R3, RZ, R6, R3 ;  /* 0x00000006ff037219 */ /* 0x000fca0000011603 */
[----:B------:R-:W0:Y:S01]  /*6d00*/  LDC R20, c[0x0][0x600] ;  /* 0x00018000ff147b82 */ /* 0x000e220000000800 */
[-CC-:B-1----:R-:W-:Y:S02]  /*6d10*/  SHF.R.U64 R10, R12, R8.reuse, R3.reuse ;  /* 0x000000080c0a7219 */ /* 0x182fe40000001203 */
[----:B------:R-:W-:-:S05]  /*6d20*/  SHF.R.U32.HI R3, RZ, R8, R3 ;  /* 0x00000008ff037219 */ /* 0x000fca0000011603 */
[----:B------:R-:W1:Y:S01]  /*6d30*/  LDC R27, c[0x0][0x648] ;  /* 0x00019200ff1b7b82 */ /* 0x000e620000000800 */
[-C--:B---3--:R-:W-:Y:S02]  /*6d40*/  SHF.L.U32 R4, R5, R26.reuse, RZ ;  /* 0x0000001a05047219 */ /* 0x088fe400000006ff */
[-CC-:B------:R-:W-:Y:S02]  /*6d50*/  SHF.R.U64 R14, R10, R26.reuse, R3.reuse ;  /* 0x0000001a0a0e7219 */ /* 0x180fe40000001203 */
[----:B------:R-:W-:Y:S02]  /*6d60*/  SHF.R.U32.HI R5, RZ, R26, R3 ;  /* 0x0000001aff057219 */ /* 0x000fe40000011603 */
[----:B------:R-:W-:Y:S01]  /*6d70*/  LOP3.LUT R25, RZ, R4, RZ, 0x33, !PT ;  /* 0x00000004ff197212 */ /* 0x000fe200078e33ff */
[----:B------:R-:W3:Y:S01]  /*6d80*/  LDC R30, c[0x0][0x638] ;  /* 0x00018e00ff1e7b82 */ /* 0x000ee20000000800 */
[----:B------:R-:W-:Y:S01]  /*6d90*/  SHF.L.U32 R26, R7, R26, RZ ;  /* 0x0000001a071a7219 */ /* 0x000fe200000006ff */
[----:B------:R-:W-:-:S06]  /*6da0*/  IMAD.MOV.U32 R4, RZ, RZ, R14 ;  /* 0x000000ffff047224 */ /* 0x000fcc00078e000e */
[----:B------:R-:W0:Y:S01]  /*6db0*/  LDC R31, c[0x0][0x610] ;  /* 0x00018400ff1f7b82 */ /* 0x000e220000000800 */
[----:B----4-:R-:W-:Y:S05]  /*6dc0*/  @!P0 BRA `(.L_x_155) ;  /* 0x0000000000288947 */ /* 0x010fea0003800000 */
[----:B------:R-:W4:Y:S02]  /*6dd0*/  LDC R3, c[0x0][0x64c] ;  /* 0x00019300ff037b82 */ /* 0x000f240000000800 */
[----:B----4-:R-:W-:-:S05]  /*6de0*/  IADD3 R3, P0, R14, R3, RZ ;  /* 0x000000030e037210 */ /* 0x010fca0007f1e0ff */
        /* <DEDUP_REMOVED lines=8> */
.L_x_155:
[----:B------:R-:W-:Y:S01]  /*6e70*/  ISETP.NE.AND P0, PT, R2, 0x1, PT ;  /* 0x000000010200780c */ /* 0x000fe20003f05270 */
[----:B0-----:R-:W-:Y:S01]  /*6e80*/  VIADD R7, R20, 0xffffffff ;  /* 0xffffffff14077836 */ /* 0x001fe20000000000 */
[----:B-12---:R-:W-:Y:S01]  /*6e90*/  SHF.R.U64 R0, R4, R27, R5 ;  /* 0x0000001b04007219 */ /* 0x006fe20000001205 */
[----:B------:R-:W-:Y:S01]  /*6ea0*/  IMAD.MOV R13, RZ, RZ, -R13 ;  /* 0x000000ffff0d7224 */ /* 0x000fe200078e0a0d */
[----:B------:R-:W-:Y:S01]  /*6eb0*/  LOP3.LUT R5, R10, R25, RZ, 0xc0, !PT ;  /* 0x000000190a057212 */ /* 0x000fe200078ec0ff */
[----:B------:R-:W-:Y:S01]  /*6ec0*/  IMAD.MOV.U32 R4, RZ, RZ, 0x1 ;  /* 0x00000001ff047424 */ /* 0x000fe200078e00ff */
[----:B------:R-:W-:Y:S01]  /*6ed0*/  LOP3.LUT R12, R12, R7, RZ, 0xc0, !PT ;  /* 0x000000070c0c7212 */ /* 0x000fe200078ec0ff */
[----:B------:R-:W-:Y:S02]  /*6ee0*/  IMAD.MOV R3, RZ, RZ, -R0 ;  /* 0x000000ffff037224 */ /* 0x000fe400078e0a00 */
[----:B------:R-:W-:Y:S02]  /*6ef0*/  IMAD R0, R26, R0, R5 ;  /* 0x000000001a007224 */ /* 0x000fe400078e0205 */
[----:B---3--:R-:W-:-:S02]  /*6f00*/  IMAD R3, R3, R30, R14 ;  /* 0x0000001e03037224 */ /* 0x008fc400078e020e */
[----:B------:R-:W-:Y:S02]  /*6f10*/  @P0 IMAD R21, R15, R13, R24 ;  /* 0x0000000d0f150224 */ /* 0x000fe400078e0218 */
[----:B------:R-:W-:Y:S01]  /*6f20*/  IMAD R5, R3, R20, R12 ;  /* 0x0000001403057224 */ /* 0x000fe200078e020c */
[----:B------:R-:W-:Y:S01]  /*6f30*/  PRMT R3, R4, 0x7610, R3 ;  /* 0x0000761004037816 */ /* 0x000fe20000000003 */
[----:B------:R-:W-:-:S05]  /*6f40*/  IMAD R0, R0, R31, R21 ;  /* 0x0000001f00007224 */ /* 0x000fca00078e0215 */
[----:B------:R-:W-:Y:S02]  /*6f50*/  SEL R90, R5, R0, !P0 ;  /* 0x00000000055a7207 */ /* 0x000fe40004000000 */
[----:B------:R-:W-:-:S07]  /*6f60*/  SEL R0, R0, R5, !P0 ;  /* 0x0000000500007207 */ /* 0x000fce0004000000 */
.L_x_153:
[----:B------:R-:W-:Y:S01]  /*6f70*/  LOP3.LUT P0, RZ, R3, 0xff, RZ, 0xc0, !PT ;  /* 0x000000ff03ff7812 */ /* 0x000fe2000780c0ff */
[----:B-----5:R-:W-:-:S12]  /*6f80*/  IMAD.MOV.U32 R100, RZ, RZ, R0 ;  /* 0x000000ffff647224 */ /* 0x020fd800078e0000 */
[----:B------:R-:W-:Y:S05]  /*6f90*/  @P0 BRA `(.L_x_156) ;  /* 0xffffff9c00f00947 */ /* 0x000fea000383ffff */
[----:B------:R-:W-:Y:S05]  /*6fa0*/  EXIT ;  /* 0x000000000000794d */ /* 0x000fea0003800000 */
.L_x_3:
[----:B0-----:R-:W-:Y:S01]  /*6fb0*/  ULDC.64 UR4, c[0x0][0x650] ;  /* 0x0001940000047ab9 */ /* 0x001fe20000000a00 */
        /* <DEDUP_REMOVED lines=25> */
.L_x_158:
[--C-:B------:R-:W-:Y:S01]  /*7150*/  SHF.R.U64 R12, R10, R14, R11.reuse ;  /* 0x0000000e0a0c7219 */ /* 0x100fe2000000120b */
[----:B------:R-:W0:Y:S01]  /*7160*/  LDC R22, c[0x0][0x618] ;  /* 0x00018600ff167b82 */ /* 0x000e220000000800 */
[----:B------:R-:W-:Y:S01]  /*7170*/  I2FP.F32.U32 R6, R4 ;  /* 0x0000000400067245 */ /* 0x000fe20000201000 */
[----:B------:R-:W-:Y:S01]  /*7180*/  ULDC UR4, c[0x0][0x150] ;  /* 0x0000540000047ab9 */ /* 0x000fe20000000800 */
[----:B------:R-:W-:Y:S02]  /*7190*/  SHF.R.U32.HI R5, RZ, R14, R11 ;  /* 0x0000000eff057219 */ /* 0x000fe4000001160b */
[----:B------:R-:W-:Y:S01]  /*71a0*/  IADD3 R9, P0, RZ, -R12, RZ ;  /* 0x8000000cff097210 */ /* 0x000fe20007f1e0ff */
[----:B------:R-:W-:Y:S01]  /*71b0*/  FMUL R11, R6, UR4 ;  /* 0x00000004060b7c20 */ /* 0x000fe20008400000 */
[----:B------:R-:W-:Y:S01]  /*71c0*/  ULDC UR4, c[0x0][0x154] ;  /* 0x0000550000047ab9 */ /* 0x000fe20000000800 */
[----:B------:R-:W1:Y:S02]  /*71d0*/  LDC.64 R24, c[0x0][0x640] ;  /* 0x00019000ff187b82 */ /* 0x000e640000000a00 */
[----:B------:R-:W-:-:S02]  /*71e0*/  IMAD.X R5, RZ, RZ, ~R5, P0 ;  /* 0x000000ffff057224 */ /* 0x000fc400000e0e05 */
[----:B------:R-:W2:Y:S01]  /*71f0*/  F2I.U32.TRUNC.NTZ R11, R11 ;  /* 0x0000000b000b7305 */ /* 0x000ea2000020f000 */
[----:B------:R-:W-:-:S03]  /*7200*/  IMAD.WIDE.U32 R6, R9, R20, R16 ;  /* 0x0000001409067225 */ /* 0x000fc600078e0010 */
[----:B------:R-:W3:Y:S01]  /*7210*/  LDC R13, c[0x0][0x144] ;  /* 0x00005100ff0d7b82 */ /* 0x000ee20000000800 */
[----:B------:R-:W-:-:S04]  /*7220*/  IMAD R8, R5, R20, RZ ;  /* 0x0000001405087224 */ /* 0x000fc800078e02ff */
[----:B------:R-:W-:Y:S02]  /*7230*/  IMAD R5, R9, R21, R8 ;  /* 0x0000001509057224 */ /* 0x000fe400078e0208 */
[----:B------:R-:W-:Y:S01]  /*7240*/  IMAD.MOV.U32 R8, RZ, RZ, -0x1 ;  /* 0xffffffffff087424 */ /* 0x000fe200078e00ff */
[----:B------:R-:W4:Y:S01]  /*7250*/  LDC R14, c[0x0][0x608] ;  /* 0x00018200ff0e7b82 */ /* 0x000f220000000800 */
[----:B------:R-:W-:Y:S01]  /*7260*/  IMAD.IADD R5, R7, 0x1, R5 ;  /* 0x0000000107057824 */ /* 0x000fe200078e0205 */
[----:B------:R-:W-:-:S04]  /*7270*/  I2FP.F32.U32 R7, R3 ;  /* 0x0000000300077245 */ /* 0x000fc80000201000 */
[-C--:B0-----:R-:W-:Y:S01]  /*7280*/  SHF.R.U64 R10, R6, R22.reuse, R5 ;  /* 0x00000016060a7219 */ /* 0x081fe20000001205 */
[----:B--2---:R-:W-:Y:S01]  /*7290*/  IMAD.MOV R6, RZ, RZ, -R11 ;  /* 0x000000ffff067224 */ /* 0x004fe200078e0a0b */
[----:B------:R-:W0:Y:S01]  /*72a0*/  LDC R9, c[0x0][0x658] ;  /* 0x00019600ff097b82 */ /* 0x000e220000000800 */
[----:B-1----:R-:W-:Y:S01]  /*72b0*/  ISETP.NE.U32.AND P0, PT, R24, RZ, PT ;  /* 0x000000ff1800720c */ /* 0x002fe20003f05070 */
[----:B------:R-:W-:Y:S01]  /*72c0*/  FMUL R7, R7, UR4 ;  /* 0x0000000407077c20 */ /* 0x000fe20008400000 */
[----:B------:R-:W-:Y:S02]  /*72d0*/  SHF.R.U32.HI R5, RZ, R22, R5 ;  /* 0x00000016ff057219 */ /* 0x000fe40000011605 */
[----:B------:R-:W-:-:S03]  /*72e0*/  ISETP.NE.AND.EX P0, PT, R25, RZ, PT, P0 ;  /* 0x000000ff1900720c */ /* 0x000fc60003f05300 */
[----:B------:R-:W1:Y:S01]  /*72f0*/  LDC R20, c[0x0][0x148] ;  /* 0x00005200ff147b82 */ /* 0x000e620000000800 */
[----:B---3--:R-:W-:Y:S02]  /*7300*/  IMAD R23, R13, R6, R4 ;  /* 0x000000060d177224 */ /* 0x008fe400078e0204 */
[----:B------:R-:W-:-:S05]  /*7310*/  IMAD.MOV.U32 R6, RZ, RZ, 0x1 ;  /* 0x00000001ff067424 */ /* 0x000fca00078e00ff */
[----:B------:R-:W2:Y:S01]  /*7320*/  LDC R21, c[0x0][0x600] ;  /* 0x00018000ff157b82 */ /* 0x000ea20000000800 */
[-CC-:B----4-:R-:W-:Y:S02]  /*7330*/  SHF.R.U64 R13, R10, R14.reuse, R5.reuse ;  /* 0x0000000e0a0d7219 */ /* 0x190fe40000001205 */
[----:B------:R-:W-:Y:S02]  /*7340*/  SHF.R.U32.HI R4, RZ, R14, R5 ;  /* 0x0000000eff047219 */ /* 0x000fe40000011605 */
[----:B------:R3:W4:Y:S03]  /*7350*/  F2I.U32.TRUNC.NTZ R14, R7 ;  /* 0x00000007000e7305 */ /* 0x000726000020f000 */
[----:B------:R-:W1:Y:S01]  /*7360*/  LDC R26, c[0x0][0x648] ;  /* 0x00019200ff1a7b82 */ /* 0x000e620000000800 */
[-C--:B0-----:R-:W-:Y:S02]  /*7370*/  SHF.R.U64 R15, R13, R9.reuse, R4 ;  /* 0x000000090d0f7219 */ /* 0x081fe40000001204 */
[----:B------:R-:W-:-:S02]  /*7380*/  SHF.L.U32 R8, R8, R9, RZ ;  /* 0x0000000908087219 */ /* 0x000fc400000006ff */
[-C--:B------:R-:W-:Y:S01]  /*7390*/  SHF.R.U32.HI R5, RZ, R9.reuse, R4 ;  /* 0x00000009ff057219 */ /* 0x080fe20000011604 */
[----:B------:R-:W-:Y:S01]  /*73a0*/  IMAD.MOV.U32 R4, RZ, RZ, R15 ;  /* 0x000000ffff047224 */ /* 0x000fe200078e000f */
[----:B------:R-:W-:Y:S01]  /*73b0*/  SHF.L.U32 R22, R6, R9, RZ ;  /* 0x0000000906167219 */ /* 0x000fe200000006ff */
[----:B------:R-:W0:Y:S01]  /*73c0*/  LDC R27, c[0x0][0x638] ;  /* 0x00018e00ff1b7b82 */ /* 0x000e220000000800 */
[----:B------:R-:W-:-:S07]  /*73d0*/  LOP3.LUT R28, RZ, R8, RZ, 0x33, !PT ;  /* 0x00000008ff1c7212 */ /* 0x000fce00078e33ff */
        /* <DEDUP_REMOVED lines=12> */
.L_x_159:
[----:B------:R-:W-:Y:S01]  /*74a0*/  ISETP.NE.AND P0, PT, R2, 0x1, PT ;  /* 0x000000010200780c */ /* 0x000fe20003f05270 */
[----:B--2---:R-:W-:Y:S01]  /*74b0*/  VIADD R7, R21, 0xffffffff ;  /* 0xffffffff15077836 */ /* 0x004fe20000000000 */
[----:B-1----:R-:W-:Y:S01]  /*74c0*/  SHF.R.U64 R5, R4, R26, R5 ;  /* 0x0000001a04057219 */ /* 0x002fe20000001205 */
[----:B------:R-:W-:Y:S01]  /*74d0*/  IMAD.MOV R14, RZ, RZ, -R14 ;  /* 0x000000ffff0e7224 */ /* 0x000fe200078e0a0e */
[----:B------:R-:W-:Y:S01]  /*74e0*/  LOP3.LUT R4, R13, R28, RZ, 0xc0, !PT ;  /* 0x0000001c0d047212 */ /* 0x000fe200078ec0ff */
[----:B------:R-:W-:Y:S01]  /*74f0*/  IMAD.MOV.U32 R8, RZ, RZ, R12 ;  /* 0x000000ffff087224 */ /* 0x000fe200078e000c */
[----:B------:R-:W-:Y:S01]  /*7500*/  LOP3.LUT R10, R10, R7, RZ, 0xc0, !PT ;  /* 0x000000070a0a7212 */ /* 0x000fe200078ec0ff */
[----:B------:R-:W-:Y:S02]  /*7510*/  IMAD.MOV R6, RZ, RZ, -R5 ;  /* 0x000000ffff067224 */ /* 0x000fe400078e0a05 */
[----:B------:R-:W-:-:S04]  /*7520*/  IMAD R4, R22, R5, R4 ;  /* 0x0000000516047224 */ /* 0x000fc800078e0204 */
[----:B------:R-:W-:Y:S02]  /*7530*/  @P0 IMAD R23, R20, R14, R3 ;  /* 0x0000000e14170224 */ /* 0x000fe400078e0203 */
[----:B0-----:R-:W-:Y:S02]  /*7540*/  IMAD R3, R6, R27, R15 ;  /* 0x0000001b06037224 */ /* 0x001fe400078e020f */
[----:B------:R-:W-:Y:S02]  /*7550*/  IMAD R7, R4, R29, R23 ;  /* 0x0000001d04077224 */ /* 0x000fe400078e0217 */
[----:B------:R-:W-:Y:S02]  /*7560*/  IMAD R4, R3, R21, R10 ;  /* 0x0000001503047224 */ /* 0x000fe400078e020a */
[----:B------:R-:W-:-:S03]  /*7570*/  IMAD.MOV.U32 R6, RZ, RZ, 0x1 ;  /* 0x00000001ff067424 */ /* 0x000fc600078e00ff */
[----:B------:R-:W-:Y:S02]  /*7580*/  SEL R9, R4, R7, !P0 ;  /* 0x0000000704097207 */ /* 0x000fe40004000000 */
[----:B------:R-:W-:-:S07]  /*7590*/  SEL R7, R7, R4, !P0 ;  /* 0x0000000407077207 */ /* 0x000fce0004000000 */
.L_x_157:
[----:B------:R-:W-:-:S08]  /*75a0*/  NOP ;  /* 0x0000000000007918 */ /* 0x000fd00000000000 */
[----:B------:R-:W0:-:S00]  /*75b0*/  USETMAXREG.DEALLOC.CTAPOOL 0x28 ;  /* 0x00000028000079c8 */ /* 0x000e0000080e0500 */
[----:B0-----:R-:W-:-:S13]  /*75c0*/  ISETP.NE.AND P0, PT, R0, RZ, PT ;  /* 0x000000ff0000720c */ /* 0x001fda0003f05270 */
[----:B------:R-:W-:Y:S05]  /*75d0*/  @P0 EXIT ;  /* 0x000000000000094d */ /* 0x000fea0003800000 */
[----:B------:R-:W-:Y:S01]  /*75e0*/  LOP3.LUT P0, RZ, R6, 0xff, RZ, 0xc0, !PT ;  /* 0x000000ff06ff7812 */ /* 0x000fe2000780c0ff */
[----:B------:R-:W-:Y:S02]  /*75f0*/  IMAD.MOV.U32 R0, RZ, RZ, 0x1 ;  /* 0x00000001ff007424 */ /* 0x000fe400078e00ff */
[----:B------:R-:W-:-:S10]  /*7600*/  IMAD.MOV.U32 R12, RZ, RZ, RZ ;  /* 0x000000ffff0c7224 */ /* 0x000fd400078e00ff */
[----:B------:R-:W-:Y:S05]  /*7610*/  @!P0 BRA `(.L_x_160) ;  /* 0x0000000c00308947 */ /* 0x000fea0003800000 */
[----:B------:R-:W0:Y:S01]  /*7620*/  LDC R0, c[0x0][0x28c] ;  /* 0x0000a300ff007b82 */ /* 0x000e220000000800 */
[----:B------:R-:W-:Y:S01]  /*7630*/  ULDC UR5, c[0x0][0x600] ;  /* 0x0001800000057ab9 */ /* 0x000fe20000000800 */
[----:B------:R-:W-:Y:S01]  /*7640*/  ULDC UR4, c[0x0][0xc] ;  /* 0x0000030000047ab9 */ /* 0x000fe20000000800 */
[----:B------:R-:W-:Y:S01]  /*7650*/  UIADD3 UR16, UR5, -0x1, URZ ;  /* 0xffffffff05107890 */ /* 0x000fe2000fffe03f */
[C---:B------:R-:W-:Y:S01]  /*7660*/  LOP3.LUT P2, RZ, R18.reuse, 0x7f, RZ, 0xc0, !PT ;  /* 0x0000007f12ff7812 */ /* 0x040fe2000784c0ff */
[----:B------:R-:W-:Y:S01]  /*7670*/  ULDC UR6, c[0x0][0x658] ;  /* 0x0001960000067ab9 */ /* 0x000fe20000000800 */
[----:B------:R-:W-:Y:S01]  /*7680*/  ULDC UR5, c[0x0][0x10] ;  /* 0x0000040000057ab9 */ /* 0x000fe20000000800 */
[----:B------:R-:W-:Y:S01]  /*7690*/  UMOV UR7, 0xffffffff ;  /* 0xffffffff00077882 */ /* 0x000fe20000000000 */
[----:B------:R-:W-:Y:S01]  /*76a0*/  UMOV UR8, 0x1 ;  /* 0x0000000100087882 */ /* 0x000fe20000000000 */
[----:B------:R-:W-:Y:S01]  /*76b0*/  UIMAD.WIDE.U32 UR4, UR4, UR5, URZ ;  /* 0x00000005040472a5 */ /* 0x000fe2000f8e003f */
[----:B------:R-:W-:Y:S01]  /*76c0*/  LOP3.LUT P0, RZ, R18, 0x1f, RZ, 0xc0, !PT ;  /* 0x0000001f12ff7812 */ /* 0x000fe2000780c0ff */
[----:B------:R-:W-:Y:S01]  /*76d0*/  USHF.L.U32 UR7, UR7, UR6, URZ ;  /* 0x0000000607077299 */ /* 0x000fe2000800063f */
[----:B------:R-:W-:Y:S01]  /*76e0*/  BSSY B0, `(.L_x_160) ;  /* 0x00000bf000007945 */ /* 0x000fe20003800000 */
[----:B------:R-:W-:Y:S01]  /*76f0*/  USHF.L.U32 UR18, UR8, UR6, URZ ;  /* 0x0000000608127299 */ /* 0x000fe2000800063f */
[----:B------:R-:W-:Y:S01]  /*7700*/  IMAD.MOV.U32 R13, RZ, RZ, 0x1 ;  /* 0x00000001ff0d7424 */ /* 0x000fe200078e00ff */
[----:B------:R-:W-:Y:S01]  /*7710*/  LOP3.LUT R11, R19, 0x2, RZ, 0xfc, !PT ;  /* 0x00000002130b7812 */ /* 0x000fe200078efcff */
[----:B------:R-:W-:Y:S01]  /*7720*/  ULDC UR6, c[0x0][0x14] ;  /* 0x0000050000067ab9 */ /* 0x000fe20000000800 */
[----:B------:R-:W-:Y:S01]  /*7730*/  PLOP3.LUT P0, PT, P0, P2, PT, 0x8a, 0x0 ;  /* 0x000000000000781c */ /* 0x000fe20000705172 */
[----:B------:R-:W-:Y:S01]  /*7740*/  UIMAD.WIDE.U32 UR20, UR4, UR6, URZ ;  /* 0x00000006041472a5 */ /* 0x000fe2000f8e003f */
[----:B------:R-:W-:Y:S01]  /*7750*/  IMAD.MOV.U32 R12, RZ, RZ, RZ ;  /* 0x000000ffff0c7224 */ /* 0x000fe200078e00ff */
[----:B------:R-:W-:-:S02]  /*7760*/  UIMAD UR13, UR5, UR6, URZ ;  /* 0x00000006050d72a4 */ /* 0x000fc4000f8e023f */
[----:B------:R-:W-:Y:S01]  /*7770*/  ULOP3.LUT UR17, URZ, UR7, URZ, 0x33, !UPT ;  /* 0x000000073f117292 */ /* 0x000fe2000f8e333f */
[----:B0-----:R-:W-:Y:S01]  /*7780*/  VIADD R0, R0, 0x1f ;  /* 0x0000001f00007836 */ /* 0x001fe20000000000 */
[----:B------:R-:W-:Y:S01]  /*7790*/  UIADD3 UR13, UR21, UR13, URZ ;  /* 0x0000000d150d7290 */ /* 0x000fe2000fffe03f */
[----:B------:R-:W-:-:S03]  /*77a0*/  ULDC.64 UR22, c[0x0][0x198] ;  /* 0x0000660000167ab9 */ /* 0x000fc60000000a00 */
[----:B------:R-:W-:-:S04]  /*77b0*/  SHF.R.S32.HI R3, RZ, 0x1f, R0 ;  /* 0x0000001fff037819 */ /* 0x000fc80000011400 */
[----:B------:R-:W-:Y:S01]  /*77c0*/  LEA.HI R3, R3, R0, RZ, 0x5 ;  /* 0x0000000003037211 */ /* 0x000fe200078f28ff */
[----:B------:R-:W-:-:S03]  /*77d0*/  IMAD.MOV.U32 R0, RZ, RZ, 0x1 ;  /* 0x00000001ff007424 */ /* 0x000fc600078e00ff */
[----:B------:R-:W-:-:S05]  /*77e0*/  SHF.R.S32.HI R3, RZ, 0x5, R3 ;  /* 0x00000005ff037819 */ /* 0x000fca0000011403 */
[----:B------:R-:W-:-:S07]  /*77f0*/  VIADD R10, R3, 0x1 ;  /* 0x00000001030a7836 */ /* 0x000fce0000000000 */
.L_x_172:
[----:B------:R-:W-:-:S03]  /*7800*/  UMOV UR4, 0xffffffff ;  /* 0xffffffff00047882 */ /* 0x000fc60000000000 */
[----:B------:R-:W-:Y:S05]  /*7810*/  BRA.DIV UR4, `(.L_x_161) ;  /* 0x0000000e04c07947 */ /* 0x000fea000b800000 */
[----:B------:R-:W-:-:S13]  /*7820*/  ELECT P6, URZ, PT ;  /* 0x00000000003f782f */ /* 0x000fda00038c0000 */
.L_x_184:
[----:B------:R-:W0:Y:S01]  /*7830*/  LDC R4, c[0x0][0x28c] ;  /* 0x0000a300ff047b82 */ /* 0x000e220000000800 */
[----:B------:R-:W-:Y:S01]  /*7840*/  BSSY B1, `(.L_x_162) ;  /* 0x0000037000017945 */ /* 0x000fe20003800000 */
[----:B0-----:R-:W-:-:S13]  /*7850*/  ISETP.LT.OR P6, PT, R4, 0x1, !P6 ;  /* 0x000000010400780c */ /* 0x001fda00077c1670 */
[----:B------:R-:W-:Y:S05]  /*7860*/  @P6 BRA `(.L_x_163) ;  /* 0x0000000000d06947 */ /* 0x000fea0003800000 */
[----:B------:R-:W-:Y:S02]  /*7870*/  IMAD.SHL.U32 R15, R9, 0x40, RZ ;  /* 0x00000040090f7824 */ /* 0x000fe400078e00ff */
[----:B------:R-:W-:Y:S02]  /*7880*/  IMAD.SHL.U32 R18, R7, 0x100, RZ ;  /* 0x0000010007127824 */ /* 0x000fe400078e00ff */
[----:B------:R-:W-:Y:S02]  /*7890*/  IMAD.MOV.U32 R20, RZ, RZ, RZ ;  /* 0x000000ffff147224 */ /* 0x000fe400078e00ff */
[----:B------:R-:W-:Y:S02]  /*78a0*/  IMAD.MOV.U32 R4, RZ, RZ, R10 ;  /* 0x000000ffff047224 */ /* 0x000fe400078e000a */
[----:B------:R-:W-:Y:S02]  /*78b0*/  IMAD.MOV.U32 R5, RZ, RZ, R0 ;  /* 0x000000ffff057224 */ /* 0x000fe400078e0000 */
[----:B------:R-:W-:-:S07]  /*78c0*/  IMAD.MOV.U32 R6, RZ, RZ, R12 ;  /* 0x000000ffff067224 */ /* 0x000fce00078e000c */
.L_x_167:
[----:B------:R-:W0:Y:S01]  /*78d0*/  S2R R14, SR_CgaCtaId ;  /* 0x00000000000e7919 */ /* 0x000e220000008800 */
[----:B------:R-:W-:Y:S01]  /*78e0*/  MOV R7, 0x400 ;  /* 0x0000040000077802 */ /* 0x000fe20000000f00 */
[----:B------:R-:W1:Y:S03]  /*78f0*/  @!P2 LDC R9, c[0x0][0x500] ;  /* 0x00014000ff09ab82 */ /* 0x000e660000000800 */
[----:B0-----:R-:W-:Y:S02]  /*7900*/  LEA R21, R14, R7, 0x18 ;  /* 0x000000070e157211 */ /* 0x001fe400078ec0ff */
[----:B------:R-:W-:-:S03]  /*7910*/  SHF.L.U32 R7, R5, 0x1f, RZ ;  /* 0x0000001f05077819 */ /* 0x000fc600000006ff */
[----:B------:R-:W-:-:S04]  /*7920*/  IMAD R14, R6, 0x8, R21 ;  /* 0x00000008060e7824 */ /* 0x000fc800078e0215 */
[----:B------:R-:W0:Y:S02]  /*7930*/  SYNCS.PHASECHK.TRANS64.TRYWAIT P1, [R14+URZ+0x28], R7 ;  /* 0x000028070e0075a7 */ /* 0x000e24000802017f */
[----:B01----:R-:W-:Y:S05]  /*7940*/  @!P1 BRA `(.L_x_164) ;  /* 0x0000000c00949947 */ /* 0x003fea0003800000 */
.L_x_185:
[----:B0-----:R-:W-:Y:S01]  /*7950*/  PRMT R7, R11, 0x9910, RZ ;  /* 0x000099100b077816 */ /* 0x001fe200000000ff */
[----:B------:R0:W-:Y:S03]  /*7960*/  @!P2 SYNCS.ARRIVE.TRANS64 RZ, [R14+URZ], R9 ;  /* 0x000000090effa9a7 */ /* 0x0001e6000800003f */
[----:B------:R-:W-:-:S13]  /*7970*/  ISETP.NE.AND P1, PT, R7, 0x2, PT ;  /* 0x000000020700780c */ /* 0x000fda0003f25270 */
[----:B0-----:R-:W-:Y:S05]  /*7980*/  @P1 BRA `(.L_x_165) ;  /* 0x0000000000041947 */ /* 0x001fea0003800000 */
[----:B------:R-:W-:Y:S01]  /*7990*/  BPT.TRAP 0x1 ;  /* 0x000000040000795c */ /* 0x000fe20000300000 */
.L_x_165:
[----:B------:R-:W-:Y:S05]  /*79a0*/  @P0 BRA `(.L_x_166) ;  /* 0x0000000000040947 */ /* 0x000fea0003800000 */
[----:B------:R-:W-:Y:S01]  /*79b0*/  BPT.TRAP 0x1 ;  /* 0x000000040000795c */ /* 0x000fe20000300000 */
.L_x_166:
[--C-:B------:R-:W-:Y:S01]  /*79c0*/  IMAD R7, R6, 0x8000, R21.reuse ;  /* 0x0000800006077824 */ /* 0x100fe200078e0215 */
[----:B------:R-:W-:Y:S01]  /*79d0*/  R2UR UR9, R14 ;  /* 0x000000000e0972ca */ /* 0x000fe200000e0000 */
[----:B------:R-:W-:Y:S01]  /*79e0*/  IMAD R21, R6, 0x2000, R21 ;  /* 0x0000200006157824 */ /* 0x000fe200078e0215 */
[----:B------:R-:W-:Y:S01]  /*79f0*/  UIADD3 UR4, UP0, UR22, 0xf0, URZ ;  /* 0x000000f016047890 */ /* 0x000fe2000ff1e03f */
[----:B------:R-:W-:Y:S01]  /*7a00*/  VIADD R4, R4, 0xffffffff ;  /* 0xffffffff04047836 */ /* 0x000fe20000000000 */
[----:B------:R-:W-:Y:S01]  /*7a10*/  R2UR UR5, R7 ;  /* 0x00000000070572ca */ /* 0x000fe200000e0000 */
[----:B------:R-:W-:Y:S01]  /*7a20*/  UIADD3 UR24, UP1, UR22, 0x1f0, URZ ;  /* 0x000001f016187890 */ /* 0x000fe2000ff3e03f */
[----:B------:R-:W-:Y:S01]  /*7a30*/  R2UR UR8, R21 ;  /* 0x00000000150872ca */ /* 0x000fe200000e0000 */
[----:B------:R-:W-:Y:S01]  /*7a40*/  VIADD R6, R6, 0x1 ;  /* 0x0000000106067836 */ /* 0x000fe20000000000 */
[----:B------:R-:W-:Y:S01]  /*7a50*/  R2UR UR11, R18 ;  /* 0x00000000120b72ca */ /* 0x000fe200000e0000 */
[----:B------:R-:W-:Y:S01]  /*7a60*/  UIADD3.X UR25, URZ, UR23, URZ, UP1, !UPT ;  /* 0x000000173f197290 */ /* 0x000fe20008ffe43f */
[----:B------:R-:W-:Y:S01]  /*7a70*/  R2UR UR10, R20 ;  /* 0x00000000140a72ca */ /* 0x000fe200000e0000 */
[----:B------:R-:W-:Y:S01]  /*7a80*/  UMOV UR6, 0x0 ;  /* 0x0000000000067882 */ /* 0x000fe20000000000 */
[----:B------:R-:W-:Y:S01]  /*7a90*/  R2UR UR12, R8 ;  /* 0x00000000080c72ca */ /* 0x000fe200000e0000 */
[----:B------:R-:W-:Y:S01]  /*7aa0*/  UMOV UR7, 0x10000000 ;  /* 0x1000000000077882 */ /* 0x000fe20000000000 */
[----:B------:R-:W-:Y:S01]  /*7ab0*/  R2UR UR19, R15 ;  /* 0x000000000f1372ca */ /* 0x000fe200000e0000 */
[----:B------:R-:W-:Y:S01]  /*7ac0*/  VIADD R20, R20, 0x20 ;  /* 0x0000002014147836 */ /* 0x000fe20000000000 */
[----:B------:R-:W-:Y:S01]  /*7ad0*/  ISETP.GT.AND P3, PT, R4, 0x1, PT ;  /* 0x000000010400780c */ /* 0x000fe20003f64270 */
[----:B------:R-:W-:Y:S01]  /*7ae0*/  UIADD3 UR14, UR5, 0x100, URZ ;  /* 0x00000100050e7890 */ /* 0x000fe2000fffe03f */
[----:B------:R-:W-:Y:S01]  /*7af0*/  ISETP.NE.AND P1, PT, R6, 0x5, PT ;  /* 0x000000050600780c */ /* 0x000fe20003f25270 */
[----:B------:R-:W-:-:S02]  /*7b00*/  UIADD3.X UR5, URZ, UR23, URZ, UP0, !UPT ;  /* 0x000000173f057290 */ /* 0x000fc400087fe43f */
[----:B------:R-:W-:Y:S01]  /*7b10*/  UIADD3 UR15, UR8, 0x28100, URZ ;  /* 0x00028100080f7890 */ /* 0x000fe2000fffe03f */
[----:B------:R-:W-:Y:S02]  /*7b20*/  SEL R14, RZ, 0x1, P1 ;  /* 0x00000001ff0e7807 */ /* 0x000fe40000800000 */
[----:B------:R-:W-:Y:S01]  /*7b30*/  UMOV UR8, UR14 ;  /* 0x0000000e00087c82 */ /* 0x000fe20008000000 */
[----:B------:R-:W-:Y:S02]  /*7b40*/  SEL R6, R6, RZ, P1 ;  /* 0x000000ff06067207 */ /* 0x000fe40000800000 */
[----:B------:R-:W-:Y:S01]  /*7b50*/  LOP3.LUT R5, R5, R14, RZ, 0x3c, !PT ;  /* 0x0000000e05057212 */ /* 0x000fe200078e3cff */
[----:B------:R0:W-:Y:S02]  /*7b60*/  UTMALDG.3D [UR8], [UR4], desc[UR6] ;  /* 0x00000608040075b4 */ /* 0x0001e40008011000 */
[----:B0-----:R-:W-:Y:S01]  /*7b70*/  UMOV UR8, UR15 ;  /* 0x0000000f00087c82 */ /* 0x001fe20008000000 */
[----:B------:R-:W-:-:S02]  /*7b80*/  UMOV UR11, UR19 ;  /* 0x00000013000b7c82 */ /* 0x000fc40008000000 */
[----:B------:R0:W-:Y:S02]  /*7b90*/  UTMALDG.3D [UR8], [UR24], desc[UR6] ;  /* 0x00000608180075b4 */ /* 0x0001e40008011000 */
[----:B0-----:R-:W-:Y:S05]  /*7ba0*/  @P3 BRA `(.L_x_167) ;  /* 0xfffffffc00483947 */ /* 0x001fea000383ffff */
.L_x_163:
[----:B------:R-:W-:Y:S05]  /*7bb0*/  BSYNC B1 ;  /* 0x0000000000017941 */ /* 0x000fea0003800000 */
.L_x_162:
[----:B------:R-:W-:Y:S01]  /*7bc0*/  LOP3.LUT P3, RZ, R13, 0xff, RZ, 0xc0, !PT ;  /* 0x000000ff0dff7812 */ /* 0x000fe2000786c0ff */
[----:B------:R-:W-:Y:S01]  /*7bd0*/  IMAD.IADD R12, R3, 0x1, R12 ;  /* 0x00000001030c7824 */ /* 0x000fe200078e020c */
[----:B------:R-:W-:Y:S01]  /*7be0*/  IADD3 R16, P4, R16, UR20, RZ ;  /* 0x0000001410107c10 */ /* 0x000fe2000ff9e0ff */
[----:B------:R-:W-:Y:S01]  /*7bf0*/  ULDC.64 UR4, c[0x0][0x650] ;  /* 0x0001940000047ab9 */ /* 0x000fe20000000a00 */
[----:B------:R-:W-:Y:S01]  /*7c00*/  BSSY B1, `(.L_x_168) ;  /* 0x000006a000017945 */ /* 0x000fe20003800000 */
[----:B------:R-:W-:Y:S01]  /*7c10*/  IMAD.MOV.U32 R9, RZ, RZ, -0x1 ;  /* 0xffffffffff097424 */ /* 0x000fe200078e00ff */
[----:B------:R-:W-:Y:S01]  /*7c20*/  ISETP.GT.U32.AND P1, PT, R12, 0x4, PT ;  /* 0x000000040c00780c */ /* 0x000fe20003f24070 */
[----:B------:R-:W-:Y:S01]  /*7c30*/  IMAD.MOV.U32 R8, RZ, RZ, -0x1 ;  /* 0xffffffffff087424 */ /* 0x000fe200078e00ff */
[----:B------:R-:W-:Y:S02]  /*7c40*/  IADD3.X R17, R17, UR13, RZ, P4, !PT ;  /* 0x0000000d11117c10 */ /* 0x000fe4000a7fe4ff */
[----:B------:R-:W-:-:S02]  /*7c50*/  ISETP.LT.U32.AND P1, PT, R3, 0x5, P1 ;  /* 0x000000050300780c */ /* 0x000fc40000f21070 */
[----:B------:R-:W-:Y:S01]  /*7c60*/  PRMT R13, RZ, 0x7610, R13 ;  /* 0x00007610ff0d7816 */ /* 0x000fe2000000000d */
[----:B------:R-:W0:Y:S01]  /*7c70*/  @P3 S2R R5, SR_CgaCtaId ;  /* 0x0000000000053919 */ /* 0x000e220000008800 */
[----:B------:R-:W-:-:S04]  /*7c80*/  @P3 MOV R4, 0x400 ;  /* 0x0000040000043802 */ /* 0x000fc80000000f00 */
[----:B0-----:R-:W-:Y:S01]  /*7c90*/  @P3 LEA R6, R5, R4, 0x18 ;  /* 0x0000000405063211 */ /* 0x001fe200078ec0ff */
[----:B------:R-:W-:-:S03]  /*7ca0*/  IMAD.WIDE.U32 R4, R12, -0x33333333, RZ ;  /* 0xcccccccd0c047825 */ /* 0x000fc600078e00ff */
[----:B------:R0:W-:Y:S01]  /*7cb0*/  @P3 SYNCS.ARRIVE.TRANS64.A1T0 RZ, [R6+URZ+0x68], RZ ;  /* 0x000068ff06ff39a7 */ /* 0x0001e2000810003f */
[----:B------:R-:W-:Y:S02]  /*7cc0*/  ISETP.GE.U32.AND P3, PT, R3, 0x5, PT ;  /* 0x000000050300780c */ /* 0x000fe40003f66070 */
[----:B------:R-:W-:Y:S02]  /*7cd0*/  SHF.R.U32.HI R7, RZ, 0x2, R5 ;  /* 0x00000002ff077819 */ /* 0x000fe40000011605 */
[----:B------:R-:W-:Y:S02]  /*7ce0*/  SEL R5, RZ, 0x1, !P1 ;  /* 0x00000001ff057807 */ /* 0x000fe40004800000 */
[----:B------:R-:W-:Y:S01]  /*7cf0*/  ISETP.GE.U32.AND P1, PT, R16, UR4, PT ;  /* 0x0000000410007c0c */ /* 0x000fe2000bf26070 */
[----:B------:R-:W-:Y:S01]  /*7d00*/  IMAD R12, R7, -0x5, R12 ;  /* 0xfffffffb070c7824 */ /* 0x000fe200078e020c */
[----:B------:R-:W-:Y:S02]  /*7d10*/  LOP3.LUT R0, R0, R5, RZ, 0x3c, !PT ;  /* 0x0000000500007212 */ /* 0x000fe400078e3cff */
[----:B------:R-:W-:-:S02]  /*7d20*/  ISETP.GE.U32.AND.EX P1, PT, R17, UR5, PT, P1 ;  /* 0x0000000511007c0c */ /* 0x000fc4000bf26110 */
[----:B------:R-:W-:Y:S02]  /*7d30*/  PRMT R4, RZ, 0x7610, R4 ;  /* 0x00007610ff047816 */ /* 0x000fe40000000004 */
[----:B------:R-:W-:Y:S01]  /*7d40*/  @P3 LOP3.LUT R0, R0, 0x1, R7, 0x78, !PT ;  /* 0x0000000100003812 */ /* 0x000fe200078e7807 */
[----:B------:R-:W-:-:S08]  /*7d50*/  IMAD.MOV.U32 R7, RZ, RZ, -0x1 ;  /* 0xffffffffff077424 */ /* 0x000fd000078e00ff */
[----:B0-----:R-:W-:Y:S05]  /*7d60*/  @P1 BRA `(.L_x_169) ;  /* 0x00000004004c1947 */ /* 0x001fea0003800000 */
[----:B------:R-:W-:Y:S01]  /*7d70*/  ULDC.64 UR4, c[0x0][0x628] ;  /* 0x00018a0000047ab9 */ /* 0x000fe20000000a00 */
[----:B------:R-:W0:Y:S01]  /*7d80*/  S2R R15, SR_CTAID.X ;  /* 0x00000000000f7919 */ /* 0x000e220000002500 */
[----:B------:R-:W-:Y:S01]  /*7d90*/  ISETP.NE.U32.AND P1, PT, RZ, UR4, PT ;  /* 0x00000004ff007c0c */ /* 0x000fe2000bf25070 */
[----:B------:R-:W-:Y:S01]  /*7da0*/  ULDC UR7, c[0x0][0x630] ;  /* 0x00018c0000077ab9 */ /* 0x000fe20000000800 */
[----:B------:R-:W-:Y:S01]  /*7db0*/  IMAD.MOV.U32 R4, RZ, RZ, R16 ;  /* 0x000000ffff047224 */ /* 0x000fe200078e0010 */
[----:B------:R-:W1:Y:S01]  /*7dc0*/  S2R R14, SR_CTAID.Y ;  /* 0x00000000000e7919 */ /* 0x000e620000002600 */
[----:B------:R-:W-:Y:S01]  /*7dd0*/  ISETP.NE.AND.EX P1, PT, RZ, UR5, PT, P1 ;  /* 0x00000005ff007c0c */ /* 0x000fe2000bf25310 */
[----:B------:R-:W-:-:S12]  /*7de0*/  IMAD.MOV.U32 R5, RZ, RZ, R17 ;  /* 0x000000ffff057224 */ /* 0x000fd800078e0011 */
[----:B------:R-:W-:Y:S05]  /*7df0*/  @!P1 BRA `(.L_x_170) ;  /* 0x0000000000289947 */ /* 0x000fea0003800000 */
[----:B------:R-:W-:Y:S02]  /*7e00*/  ULDC UR6, c[0x0][0x634] ;  /* 0x00018d0000067ab9 */ /* 0x000fe40000000800 */
[----:B------:R-:W-:-:S05]  /*7e10*/  IADD3 R9, P1, R16, UR6, RZ ;  /* 0x0000000610097c10 */ /* 0x000fca000ff3e0ff */
[----:B------:R-:W-:-:S04]  /*7e20*/  IMAD.X R21, RZ, RZ, R17, P1 ;  /* 0x000000ffff157224 */ /* 0x000fc800008e0611 */
[----:B------:R-:W-:-:S04]  /*7e30*/  IMAD.WIDE.U32 R6, R21, UR4, RZ ;  /* 0x0000000415067c25 */ /* 0x000fc8000f8e00ff */
[----:B------:R-:W-:-:S04]  /*7e40*/  IMAD.WIDE.U32 R6, P1, R9, UR5, R6 ;  /* 0x0000000509067c25 */ /* 0x000fc8000f820006 */
[----:B------:R-:W-:-:S04]  /*7e50*/  IMAD.WIDE.U32 R8, R9, UR4, RZ ;  /* 0x0000000409087c25 */ /* 0x000fc8000f8e00ff */
[----:B------:R-:W-:Y:S01]  /*7e60*/  IMAD.X R5, RZ, RZ, RZ, P1 ;  /* 0x000000ffff057224 */ /* 0x000fe200008e06ff */
[----:B------:R-:W-:Y:S01]  /*7e70*/  IADD3 RZ, P1, R9, R6, RZ ;  /* 0x0000000609ff7210 */ /* 0x000fe20007f3e0ff */
[----:B------:R-:W-:-:S04]  /*7e80*/  IMAD.MOV.U32 R4, RZ, RZ, R7 ;  /* 0x000000ffff047224 */ /* 0x000fc800078e0007 */
[----:B------:R-:W-:-:S08]  /*7e90*/  IMAD.WIDE.U32.X R4, R21, UR5, R4, P1 ;  /* 0x0000000515047c25 */ /* 0x000fd000088e0404 */
.L_x_170:
[--C-:B------:R-:W-:Y:S01]  /*7ea0*/  SHF.R.U64 R8, R4, UR7, R5.reuse ;  /* 0x0000000704087c19 */ /* 0x100fe20008001205 */
[----:B------:R-:W-:Y:S01]  /*7eb0*/  ULDC.64 UR4, c[0x0][0x620] ;  /* 0x0001880000047ab9 */ /* 0x000fe20000000a00 */
[----:B------:R-:W-:Y:S01]  /*7ec0*/  SHF.R.U32.HI R4, RZ, UR7, R5 ;  /* 0x00000007ff047c19 */ /* 0x000fe20008011605 */
[----:B------:R-:W2:Y:S01]  /*7ed0*/  LDC R24, c[0x0][0x144] ;  /* 0x00005100ff187b82 */ /* 0x000ea20000000800 */
[----:B------:R-:W-:Y:S01]  /*7ee0*/  IADD3 R7, P1, RZ, -R8, RZ ;  /* 0x80000008ff077210 */ /* 0x000fe20007f3e0ff */
[----:B------:R-:W-:Y:S01]  /*7ef0*/  ULDC.64 UR8, c[0x0][0x640] ;  /* 0x0001900000087ab9 */ /* 0x000fe20000000a00 */
[----:B0-----:R-:W-:Y:S01]  /*7f00*/  I2FP.F32.U32 R9, R15 ;  /* 0x0000000f00097245 */ /* 0x001fe20000201000 */
[----:B------:R-:W-:Y:S02]  /*7f10*/  ULDC UR6, c[0x0][0x608] ;  /* 0x0001820000067ab9 */ /* 0x000fe40000000800 */
[----:B------:R-:W-:Y:S01]  /*7f20*/  IMAD.X R4, RZ, RZ, ~R4, P1 ;  /* 0x000000ffff047224 */ /* 0x000fe200008e0e04 */
[----:B------:R-:W-:Y:S01]  /*7f30*/  ISETP.NE.U32.AND P1, PT, RZ, UR8, PT ;  /* 0x00000008ff007c0c */ /* 0x000fe2000bf25070 */
[----:B------:R-:W0:Y:S02]  /*7f40*/  LDC R21, c[0x0][0x148] ;  /* 0x00005200ff157b82 */ /* 0x000e240000000800 */
[----:B------:R-:W-:Y:S01]  /*7f50*/  IMAD R6, R4, UR4, RZ ;  /* 0x0000000404067c24 */ /* 0x000fe2000f8e02ff */
[----:B------:R-:W-:Y:S01]  /*7f60*/  ISETP.NE.AND.EX P1, PT, RZ, UR9, PT, P1 ;  /* 0x00000009ff007c0c */ /* 0x000fe2000bf25310 */
[----:B------:R-:W-:Y:S01]  /*7f70*/  IMAD.WIDE.U32 R4, R7, UR4, R16 ;  /* 0x0000000407047c25 */ /* 0x000fe2000f8e0010 */
[----:B------:R-:W-:-:S03]  /*7f80*/  ULDC UR4, c[0x0][0x150] ;  /* 0x0000540000047ab9 */ /* 0x000fc60000000800 */
[----:B------:R-:W-:Y:S02]  /*7f90*/  IMAD R7, R7, UR5, R6 ;  /* 0x0000000507077c24 */ /* 0x000fe4000f8e0206 */
[----:B------:R-:W-:Y:S01]  /*7fa0*/  FMUL R6, R9, UR4 ;  /* 0x0000000409067c20 */ /* 0x000fe20008400000 */
[----:B------:R-:W-:Y:S01]  /*7fb0*/  ULDC UR4, c[0x0][0x618] ;  /* 0x0001860000047ab9 */ /* 0x000fe20000000800 */
[----:B------:R-:W-:Y:S01]  /*7fc0*/  ULDC UR5, c[0x0][0x154] ;  /* 0x0000550000057ab9 */ /* 0x000fe20000000800 */
[----:B------:R-:W-:-:S03]  /*7fd0*/  IMAD.IADD R5, R5, 0x1, R7 ;  /* 0x0000000105057824 */ /* 0x000fc600078e0207 */
[----:B------:R-:W3:Y:S02]  /*7fe0*/  F2I.U32.TRUNC.NTZ R6, R6 ;  /* 0x0000000600067305 */ /* 0x000ee4000020f000 */
[----:B------:R-:W-:Y:S02]  /*7ff0*/  SHF.R.U64 R9, R4, UR4, R5 ;  /* 0x0000000404097c19 */ /* 0x000fe40008001205 */
[----:B-1----:R-:W-:-:S05]  /*8000*/  I2FP.F32.U32 R4, R14 ;  /* 0x0000000e00047245 */ /* 0x002fca0000201000 */
[----:B------:R-:W-:Y:S01]  /*8010*/  FMUL R22, R4, UR5 ;  /* 0x0000000504167c20 */ /* 0x000fe20008400000 */
[----:B------:R-:W-:Y:S01]  /*8020*/  SHF.R.U32.HI R4, RZ, UR4, R5 ;  /* 0x00000004ff047c19 */ /* 0x000fe20008011605 */
[----:B------:R-:W-:-:S03]  /*8030*/  ULDC UR4, c[0x0][0x658] ;  /* 0x0001960000047ab9 */ /* 0x000fc60000000800 */
[--C-:B------:R-:W-:Y:S01]  /*8040*/  SHF.R.U64 R20, R9, UR6, R4.reuse ;  /* 0x0000000609147c19 */ /* 0x100fe20008001204 */
[----:B------:R-:W1:Y:S01]  /*8050*/  F2I.U32.TRUNC.NTZ R22, R22 ;  /* 0x0000001600167305 */ /* 0x000e62000020f000 */
[----:B------:R-:W-:Y:S01]  /*8060*/  SHF.R.U32.HI R5, RZ, UR6, R4 ;  /* 0x00000006ff057c19 */ /* 0x000fe20008011604 */
[----:B---3--:R-:W-:-:S03]  /*8070*/  IMAD.MOV R6, RZ, RZ, -R6 ;  /* 0x000000ffff067224 */ /* 0x008fc600078e0a06 */
[----:B------:R-:W-:Y:S01]  /*8080*/  SHF.R.U64 R18, R20, UR4, R5 ;  /* 0x0000000414127c19 */ /* 0x000fe20008001205 */
[----:B--2---:R-:W-:Y:S01]  /*8090*/  IMAD R15, R24, R6, R15 ;  /* 0x00000006180f7224 */ /* 0x004fe200078e020f */
[----:B------:R-:W-:-:S03]  /*80a0*/  SHF.R.U32.HI R23, RZ, UR4, R5 ;  /* 0x00000004ff177c19 */ /* 0x000fc60008011605 */
[----:B------:R-:W-:Y:S02]  /*80b0*/  IMAD.MOV.U32 R4, RZ, RZ, R18 ;  /* 0x000000ffff047224 */ /* 0x000fe400078e0012 */
[----:B------:R-:W-:Y:S01]  /*80c0*/  IMAD.MOV.U32 R5, RZ, RZ, R23 ;  /* 0x000000ffff057224 */ /* 0x000fe200078e0017 */
[----:B-1----:R-:W-:Y:S06]  /*80d0*/  @!P1 BRA `(.L_x_171) ;  /* 0x0000000000289947 */ /* 0x002fec0003800000 */
[----:B------:R-:W-:Y:S02]  /*80e0*/  ULDC UR4, c[0x0][0x64c] ;  /* 0x0001930000047ab9 */ /* 0x000fe40000000800 */
[----:B------:R-:W-:-:S05]  /*80f0*/  IADD3 R5, P1, R18, UR4, RZ ;  /* 0x0000000412057c10 */ /* 0x000fca000ff3e0ff */
[----:B------:R-:W-:-:S04]  /*8100*/  IMAD.X R23, RZ, RZ, R23, P1 ;  /* 0x000000ffff177224 */ /* 0x000fc800008e0617 */
[----:B------:R-:W-:-:S04]  /*8110*/  IMAD.WIDE.U32 R6, R23, UR8, RZ ;  /* 0x0000000817067c25 */ /* 0x000fc8000f8e00ff */
[----:B------:R-:W-:-:S04]  /*8120*/  IMAD.WIDE.U32 R6, P1, R5, UR9, R6 ;  /* 0x0000000905067c25 */ /* 0x000fc8000f820006 */
[----:B------:R-:W-:-:S04]  /*8130*/  IMAD.WIDE.U32 R4, R5, UR8, RZ ;  /* 0x0000000805047c25 */ /* 0x000fc8000f8e00ff */
[----:B------:R-:W-:Y:S01]  /*8140*/  IMAD.MOV.U32 R4, RZ, RZ, R7 ;  /* 0x000000ffff047224 */ /* 0x000fe200078e0007 */
[----:B------:R-:W-:Y:S01]  /*8150*/  IADD3 RZ, P3, R5, R6, RZ ;  /* 0x0000000605ff7210 */ /* 0x000fe20007f7e0ff */
[----:B------:R-:W-:-:S04]  /*8160*/  IMAD.X R5, RZ, RZ, RZ, P1 ;  /* 0x000000ffff057224 */ /* 0x000fc800008e06ff */
[----:B------:R-:W-:-:S08]  /*8170*/  IMAD.WIDE.U32.X R4, R23, UR9, R4, P3 ;  /* 0x0000000917047c25 */ /* 0x000fd000098e0404 */
.L_x_171:
[----:B------:R-:W-:Y:S01]  /*8180*/  ISETP.NE.AND P1, PT, R2, 0x1, PT ;  /* 0x000000010200780c */ /* 0x000fe20003f25270 */
[----:B------:R-:W-:Y:S01]  /*8190*/  ULDC UR4, c[0x0][0x648] ;  /* 0x0001920000047ab9 */ /* 0x000fe20000000800 */
[----:B------:R-:W-:Y:S01]  /*81a0*/  LOP3.LUT R20, R20, UR17, RZ, 0xc0, !PT ;  /* 0x0000001114147c12 */ /* 0x000fe2000f8ec0ff */
[----:B------:R-:W-:Y:S01]  /*81b0*/  IMAD.MOV R22, RZ, RZ, -R22 ;  /* 0x000000ffff167224 */ /* 0x000fe200078e0a16 */
[----:B------:R-:W-:Y:S01]  /*81c0*/  SHF.R.U64 R5, R4, UR4, R5 ;  /* 0x0000000404057c19 */ /* 0x000fe20008001205 */
[----:B------:R-:W-:Y:S01]  /*81d0*/  ULDC UR4, c[0x0][0x638] ;  /* 0x00018e0000047ab9 */ /* 0x000fe20000000800 */
[----:B------:R-:W-:Y:S01]  /*81e0*/  LOP3.LUT R9, R9, UR16, RZ, 0xc0, !PT ;  /* 0x0000001009097c12 */ /* 0x000fe2000f8ec0ff */
[----:B------:R-:W-:Y:S01]  /*81f0*/  ULDC UR5, c[0x0][0x610] ;  /* 0x0001840000057ab9 */ /* 0x000fe20000000800 */
[----:B------:R-:W-:Y:S02]  /*8200*/  IMAD.MOV.U32 R4, RZ, RZ, 0x1 ;  /* 0x00000001ff047424 */ /* 0x000fe400078e00ff */
[----:B------:R-:W-:-:S02]  /*8210*/  IMAD.MOV R7, RZ, RZ, -R5 ;  /* 0x000000ffff077224 */ /* 0x000fc400078e0a05 */
[----:B------:R-:W-:Y:S02]  /*8220*/  IMAD R20, R5, UR18, R20 ;  /* 0x0000001205147c24 */ /* 0x000fe4000f8e0214 */
[----:B0-----:R-:W-:Y:S02]  /*8230*/  @P1 IMAD R15, R21, R22, R14 ;  /* 0x00000016150f1224 */ /* 0x001fe400078e020e */
[----:B------:R-:W-:Y:S01]  /*8240*/  IMAD R18, R7, UR4, R18 ;  /* 0x0000000407127c24 */ /* 0x000fe2000f8e0212 */
[----:B------:R-:W-:Y:S01]  /*8250*/  ULDC UR4, c[0x0][0x600] ;  /* 0x0001800000047ab9 */ /* 0x000fe20000000800 */
[----:B------:R-:W-:Y:S02]  /*8260*/  IMAD R15, R20, UR5, R15 ;  /* 0x00000005140f7c24 */ /* 0x000fe4000f8e020f */
[----:B------:R-:W-:-:S05]  /*8270*/  IMAD R18, R18, UR4, R9 ;  /* 0x0000000412127c24 */ /* 0x000fca000f8e0209 */
[----:B------:R-:W-:Y:S02]  /*8280*/  SEL R9, R18, R15, !P1 ;  /* 0x0000000f12097207 */ /* 0x000fe40004800000 */
[----:B------:R-:W-:-:S07]  /*8290*/  SEL R7, R15, R18, !P1 ;  /* 0x000000120f077207 */ /* 0x000fce0004800000 */
.L_x_169:
[----:B------:R-:W-:Y:S05]  /*82a0*/  BSYNC B1 ;  /* 0x0000000000017941 */ /* 0x000fea0003800000 */
.L_x_168:
[----:B------:R-:W-:-:S13]  /*82b0*/  LOP3.LUT P1, RZ, R4, 0xff, RZ, 0xc0, !PT ;  /* 0x000000ff04ff7812 */ /* 0x000fda000782c0ff */
[----:B------:R-:W-:Y:S05]  /*82c0*/  @P1 BRA `(.L_x_172) ;  /* 0xfffffff4004c1947 */ /* 0x000fea000383ffff */
[----:B------:R-:W-:Y:S05]  /*82d0*/  BSYNC B0 ;  /* 0x0000000000007941 */ /* 0x000fea0003800000 */
.L_x_160:
[----:B------:R-:W-:-:S03]  /*82e0*/  UMOV UR4, 0xffffffff ;  /* 0xffffffff00047882 */ /* 0x000fc60000000000 */
[----:B------:R-:W-:Y:S05]  /*82f0*/  BRA.DIV UR4, `(.L_x_173) ;  /* 0x00000006043c7947 */ /* 0x000fea000b800000 */
[----:B------:R-:W-:-:S13]  /*8300*/  ELECT P6, URZ, PT ;  /* 0x00000000003f782f */ /* 0x000fda00038c0000 */
.L_x_188:
[----:B------:R-:W-:Y:S04]  /*8310*/  BSSY B0, `(.L_x_174) ;  /* 0x0000034000007945 */ /* 0x000fe80003800000 */
[----:B------:R-:W-:Y:S05]  /*8320*/  @!P6 BRA `(.L_x_175) ;  /* 0x0000000000c8e947 */ /* 0x000fea0003800000 */
[----:B------:R-:W-:-:S04]  /*8330*/  LOP3.LUT R19, R19, 0x2, RZ, 0xfc, !PT ;  /* 0x0000000213137812 */ /* 0x000fc800078efcff */
[----:B------:R-:W-:-:S13]  /*8340*/  ISETP.NE.AND P0, PT, R19, 0x3, PT ;  /* 0x000000031300780c */ /* 0x000fda0003f05270 */
[----:B------:R-:W-:Y:S05]  /*8350*/  @!P0 BRA `(.L_x_176) ;  /* 0x0000000000048947 */ /* 0x000fea0003800000 */
[----:B------:R-:W-:Y:S01]  /*8360*/  BPT.TRAP 0x1 ;  /* 0x000000040000795c */ /* 0x000fe20000300000 */
.L_x_176:
[----:B------:R-:W0:Y:S01]  /*8370*/  S2R R3, SR_CgaCtaId ;  /* 0x0000000000037919 */ /* 0x000e220000008800 */
[----:B------:R-:W-:-:S04]  /*8380*/  MOV R2, 0x400 ;  /* 0x0000040000027802 */ /* 0x000fc80000000f00 */
[----:B0-----:R-:W-:Y:S02]  /*8390*/  LEA R3, R3, R2, 0x18 ;  /* 0x0000000203037211 */ /* 0x001fe400078ec0ff */
[----:B------:R-:W-:-:S03]  /*83a0*/  SHF.L.U32 R2, R0, 0x1f, RZ ;  /* 0x0000001f00027819 */ /* 0x000fc600000006ff */
[----:B------:R-:W-:-:S04]  /*83b0*/  VIADD R3, R3, 0x28 ;  /* 0x0000002803037836 */ /* 0x000fc80000000000 */
[C---:B------:R-:W-:Y:S02]  /*83c0*/  IMAD R7, R12.reuse, 0x8, R3 ;  /* 0x000000080c077824 */ /* 0x040fe400078e0203 */
[----:B------:R-:W-:Y:S02]  /*83d0*/  VIADD R12, R12, 0x1 ;  /* 0x000000010c0c7836 */ /* 0x000fe40000000000 */
[----:B------:R-:W0:Y:S03]  /*83e0*/  SYNCS.PHASECHK.TRANS64.TRYWAIT P0, [R7+URZ], R2 ;  /* 0x00000002070075a7 */ /* 0x000e26000800017f */
[----:B------:R-:W-:-:S04]  /*83f0*/  ISETP.NE.AND P1, PT, R12, 0x5, PT ;  /* 0x000000050c00780c */ /* 0x000fc80003f25270 */
[----:B------:R-:W-:Y:S02]  /*8400*/  SEL R5, RZ, 0x1, P1 ;  /* 0x00000001ff057807 */ /* 0x000fe40000800000 */
[----:B------:R-:W-:Y:S02]  /*8410*/  SEL R12, R12, RZ, P1 ;  /* 0x000000ff0c0c7207 */ /* 0x000fe40000800000 */
[----:B------:R-:W-:-:S03]  /*8420*/  LOP3.LUT R5, R0, R5, RZ, 0x3c, !PT ;  /* 0x0000000500057212 */ /* 0x000fc600078e3cff */
[----:B------:R-:W-:Y:S01]  /*8430*/  IMAD R9, R12, 0x8, R3 ;  /* 0x000000080c097824 */ /* 0x000fe200078e0203 */
[----:B------:R-:W-:Y:S01]  /*8440*/  SHF.L.U32 R4, R5, 0x1f, RZ ;  /* 0x0000001f05047819 */ /* 0x000fe200000006ff */
[----:B0-----:R-:W-:Y:S06]  /*8450*/  @!P0 BRA `(.L_x_177) ;  /* 0x0000000400048947 */ /* 0x001fec0003800000 */
.L_x_189:
[----:B------:R-:W1:Y:S01]  /*8460*/  SYNCS.PHASECHK.TRANS64.TRYWAIT P0, [R9+URZ], R4 ;  /* 0x00000004090075a7 */ /* 0x000e62000800017f */
[----:B------:R-:W-:-:S05]  /*8470*/  VIADD R0, R12, 0x1 ;  /* 0x000000010c007836 */ /* 0x000fca0000000000 */
[----:B------:R-:W-:-:S04]  /*8480*/  ISETP.NE.AND P1, PT, R0, 0x5, PT ;  /* 0x000000050000780c */ /* 0x000fc80003f25270 */
[----:B0-----:R-:W-:Y:S02]  /*8490*/  SEL R2, RZ, 0x1, P1 ;  /* 0x00000001ff027807 */ /* 0x001fe40000800000 */
[----:B------:R-:W-:Y:S02]  /*84a0*/  SEL R0, R0, RZ, P1 ;  /* 0x000000ff00007207 */ /* 0x000fe40000800000 */
[----:B------:R-:W-:-:S03]  /*84b0*/  LOP3.LUT R7, R5, R2, RZ, 0x3c, !PT ;  /* 0x0000000205077212 */ /* 0x000fc600078e3cff */
[----:B------:R-:W-:Y:S01]  /*84c0*/  IMAD R6, R0, 0x8, R3 ;  /* 0x0000000800067824 */ /* 0x000fe200078e0203 */
[----:B------:R-:W-:Y:S01]  /*84d0*/  SHF.L.U32 R5, R7, 0x1f, RZ ;  /* 0x0000001f07057819 */ /* 0x000fe200000006ff */
[----:B-1----:R-:W-:Y:S06]  /*84e0*/  @!P0 BRA `(.L_x_178) ;  /* 0x0000000000f48947 */ /* 0x002fec0003800000 */
.L_x_190:
[----:B------:R-:W1:Y:S01]  /*84f0*/  SYNCS.PHASECHK.TRANS64.TRYWAIT P0, [R6+URZ], R5 ;  /* 0x00000005060075a7 */ /* 0x000e62000800017f */
[----:B------:R-:W-:-:S05]  /*8500*/  VIADD R0, R0, 0x1 ;  /* 0x0000000100007836 */ /* 0x000fca0000000000 */
[----:B------:R-:W-:-:S04]  /*8510*/  ISETP.NE.AND P1, PT, R0, 0x5, PT ;  /* 0x000000050000780c */ /* 0x000fc80003f25270 */
[----:B------:R-:W-:Y:S02]  /*8520*/  SEL R2, RZ, 0x1, P1 ;  /* 0x00000001ff027807 */ /* 0x000fe40000800000 */
[----:B------:R-:W-:Y:S02]  /*8530*/  SEL R0, R0, RZ, P1 ;  /* 0x000000ff00007207 */ /* 0x000fe40000800000 */
[----:B------:R-:W-:-:S03]  /*8540*/  LOP3.LUT R7, R7, R2, RZ, 0x3c, !PT ;  /* 0x0000000207077212 */ /* 0x000fc600078e3cff */
[----:B0-----:R-:W-:Y:S01]  /*8550*/  IMAD R9, R0, 0x8, R3 ;  /* 0x0000000800097824 */ /* 0x001fe200078e0203 */
[----:B------:R-:W-:Y:S01]  /*8560*/  SHF.L.U32 R4, R7, 0x1f, RZ ;  /* 0x0000001f07047819 */ /* 0x000fe200000006ff */
[----:B-1----:R-:W-:Y:S06]  /*8570*/  @!P0 BRA `(.L_x_179) ;  /* 0x0000000000e48947 */ /* 0x002fec0003800000 */
.L_x_191:
[----:B------:R-:W1:Y:S01]  /*8580*/  SYNCS.PHASECHK.TRANS64.TRYWAIT P0, [R9+URZ], R4 ;  /* 0x00000004090075a7 */ /* 0x000e62000800017f */
[----:B------:R-:W-:-:S05]  /*8590*/  VIADD R0, R0, 0x1 ;  /* 0x0000000100007836 */ /* 0x000fca0000000000 */
[----:B------:R-:W-:-:S04]  /*85a0*/  ISETP.NE.AND P1, PT, R0, 0x5, PT ;  /* 0x000000050000780c */ /* 0x000fc80003f25270 */
[----:B------:R-:W-:Y:S02]  /*85b0*/  SEL R2, RZ, 0x1, P1 ;  /* 0x00000001ff027807 */ /* 0x000fe40000800000 */
[----:B------:R-:W-:Y:S02]  /*85c0*/  SEL R0, R0, RZ, P1 ;  /* 0x000000ff00007207 */ /* 0x000fe40000800000 */
[----:B------:R-:W-:Y:S01]  /*85d0*/  LOP3.LUT R2, R7, R2, RZ, 0x3c, !PT ;  /* 0x0000000207027212 */ /* 0x000fe200078e3cff */
[----:B-1----:R-:W-:Y:S06]  /*85e0*/  @!P0 BRA `(.L_x_180) ;  /* 0x0000000000dc8947 */ /* 0x002fec0003800000 */
.L_x_192:
[----:B------:R-:W-:Y:S01]  /*85f0*/  IMAD R3, R0, 0x8, R3 ;  /* 0x0000000800037824 */ /* 0x000fe200078e0203 */
[----:B------:R-:W-:-:S07]  /*8600*/  SHF.L.U32 R0, R2, 0x1f, RZ ;  /* 0x0000001f02007819 */ /* 0x000fce00000006ff */
.L_x_181:
[----:B--2---:R2:W3:Y:S02]  /*8610*/  SYNCS.PHASECHK.TRANS64.TRYWAIT P0, [R3+URZ], R0 ;  /* 0x00000000030075a7 */ /* 0x0044e4000800017f */
[----:B---3--:R-:W-:Y:S05]  /*8620*/  @!P0 NANOSLEEP.SYNCS 0x989680 ;  /* 0x009896800000895d */ /* 0x008fea0003900000 */
[----:B------:R-:W3:Y:S02]  /*8630*/  @!P0 SYNCS.PHASECHK.TRANS64 P0, [R3+URZ], R0 ;  /* 0x00000000030085a7 */ /* 0x000ee4000800007f */
[----:B---3--:R-:W-:Y:S05]  /*8640*/  @!P0 BRA `(.L_x_181) ;  /* 0xfffffffc00f08947 */ /* 0x008fea000383ffff */
.L_x_175:
[----:B------:R-:W-:Y:S05]  /*8650*/  BSYNC B0 ;  /* 0x0000000000007941 */ /* 0x000fea0003800000 */
.L_x_174:
[----:B------:R-:W-:Y:S05]  /*8660*/  EXIT ;  /* 0x000000000000794d */ /* 0x000fea0003800000 */
.L_x_17:
[----:B---3--:R3:W4:Y:S02]  /*8670*/  SYNCS.PHASECHK.TRANS64.TRYWAIT P1, [R3+URZ], R0 ;  /* 0x00000000030075a7 */ /* 0x008724000802017f */
[----:B----4-:R-:W-:Y:S05]  /*8680*/  @!P1 NANOSLEEP.SYNCS 0x989680 ;  /* 0x009896800000995d */ /* 0x010fea0003900000 */
[----:B------:R-:W4:Y:S02]  /*8690*/  @!P1 SYNCS.PHASECHK.TRANS64 P1, [R3+URZ], R0 ;  /* 0x00000000030095a7 */ /* 0x000f24000802007f */
[----:B----4-:R-:W-:Y:S05]  /*86a0*/  @!P1 BRA `(.L_x_17) ;  /* 0xfffffffc00f09947 */ /* 0x010fea000383ffff */
[----:B------:R-:W-:Y:S05]  /*86b0*/  BRA `(.L_x_16) ;  /* 0xffffff8800e07947 */ /* 0x000fea000383ffff */
.L_x_22:
[----:B-1----:R-:W-:-:S04]  /*86c0*/  IMAD.U32 R4, RZ, RZ, UR8 ;  /* 0x00000008ff047e24 */ /* 0x002fc8000f8e00ff */
[----:B------:R1:W2:Y:S03]  /*86d0*/  SYNCS.PHASECHK.TRANS64.TRYWAIT P1, [R4+URZ], R3 ;  /* 0x00000003040075a7 */ /* 0x0002a6000802017f */
[----:B--2---:R-:W-:Y:S05]  /*86e0*/  @!P1 NANOSLEEP.SYNCS 0x989680 ;  /* 0x009896800000995d */ /* 0x004fea0003900000 */
[----:B------:R-:W2:Y:S02]  /*86f0*/  @!P1 SYNCS.PHASECHK.TRANS64 P1, [R4+URZ], R3 ;  /* 0x00000003040095a7 */ /* 0x000ea4000802007f */
[----:B--2---:R-:W-:Y:S05]  /*8700*/  @!P1 BRA `(.L_x_22) ;  /* 0xfffffffc00ec9947 */ /* 0x004fea000383ffff */
[----:B------:R-:W-:Y:S05]  /*8710*/  BRA `(.L_x_21) ;  /* 0xffffff9000207947 */ /* 0x000fea000383ffff */
.L_x_161:
[----:B------:R-:W-:Y:S01]  /*8720*/  BSSY B1, `(.L_x_182) ;  /* 0x0000006000017945 */ /* 0x000fe20003800000 */
[----:B------:R-:W-:-:S07]  /*8730*/  IMAD.MOV.U32 R15, RZ, RZ, -0x1 ;  /* 0xffffffffff0f7424 */ /* 0x000fce00078e00ff */
[----:B------:R-:W-:Y:S05]  /*8740*/  WARPSYNC.COLLECTIVE R15, `(.L_x_183) ;  /* 0x000000000f0c7348 */ /* 0x000fea0003c00000 */
[----:B------:R-:W-:Y:S02]  /*8750*/  ELECT P6, UR62, PT ;  /* 0x00000000003e782f */ /* 0x000fe400038c0000 */
[----:B------:R-:W-:Y:S01]  /*8760*/  MOV R14, UR62 ;  /* 0x0000003e000e7c02 */ /* 0x000fe20008000f00 */
[----:B------:R-:W-:Y:S10]  /*8770*/  ENDCOLLECTIVE ;  /* 0x000000000000791b */ /* 0x000ff40003800000 */
.L_x_183:
[----:B------:R-:W-:Y:S05]  /*8780*/  BSYNC B1 ;  /* 0x0000000000017941 */ /* 0x000fea0003800000 */
.L_x_182:
[----:B------:R-:W-:Y:S05]  /*8790*/  BRA `(.L_x_184) ;  /* 0xfffffff000247947 */ /* 0x000fea000383ffff */
.L_x_164:
[----:B0-----:R0:W1:Y:S02]  /*87a0*/  SYNCS.PHASECHK.TRANS64.TRYWAIT P1, [R14+URZ+0x28], R7 ;  /* 0x000028070e0075a7 */ /* 0x001064000802017f */
[----:B-1----:R-:W-:Y:S05]  /*87b0*/  @!P1 NANOSLEEP.SYNCS 0x989680 ;  /* 0x009896800000995d */ /* 0x002fea0003900000 */
[----:B------:R-:W1:Y:S02]  /*87c0*/  @!P1 SYNCS.PHASECHK.TRANS64 P1, [R14+URZ+0x28], R7 ;  /* 0x000028070e0095a7 */ /* 0x000e64000802007f */
[----:B-1----:R-:W-:Y:S05]  /*87d0*/  @!P1 BRA `(.L_x_164) ;  /* 0xfffffffc00f09947 */ /* 0x002fea000383ffff */
[----:B------:R-:W-:Y:S05]  /*87e0*/  BRA `(.L_x_185) ;  /* 0xfffffff000587947 */ /* 0x000fea000383ffff */
.L_x_173:
[----:B------:R-:W-:Y:S01]  /*87f0*/  BSSY B0, `(.L_x_186) ;  /* 0x0000006000007945 */ /* 0x000fe20003800000 */
[----:B------:R-:W-:-:S07]  /*8800*/  IMAD.MOV.U32 R15, RZ, RZ, -0x1 ;  /* 0xffffffffff0f7424 */ /* 0x000fce00078e00ff */
[----:B------:R-:W-:Y:S05]  /*8810*/  WARPSYNC.COLLECTIVE R15, `(.L_x_187) ;  /* 0x000000000f0c7348 */ /* 0x000fea0003c00000 */
[----:B------:R-:W-:Y:S02]  /*8820*/  ELECT P6, UR62, PT ;  /* 0x00000000003e782f */ /* 0x000fe400038c0000 */
[----:B------:R-:W-:Y:S01]  /*8830*/  MOV R14, UR62 ;  /* 0x0000003e000e7c02 */ /* 0x000fe20008000f00 */
[----:B------:R-:W-:Y:S10]  /*8840*/  ENDCOLLECTIVE ;  /* 0x000000000000791b */ /* 0x000ff40003800000 */
.L_x_187:
[----:B------:R-:W-:Y:S05]  /*8850*/  BSYNC B0 ;  /* 0x0000000000007941 */ /* 0x000fea0003800000 */
.L_x_186:
[----:B------:R-:W-:Y:S05]  /*8860*/  BRA `(.L_x_188) ;  /* 0xfffffff800a87947 */ /* 0x000fea000383ffff */
.L_x_177:
[----:B0-----:R0:W1:Y:S02]  /*8870*/  SYNCS.PHASECHK.TRANS64.TRYWAIT P0, [R7+URZ], R2 ;  /* 0x00000002070075a7 */ /* 0x001064000800017f */
[----:B-1----:R-:W-:Y:S05]  /*8880*/  @!P0 NANOSLEEP.SYNCS 0x989680 ;  /* 0x009896800000895d */ /* 0x002fea0003900000 */
[----:B------:R-:W1:Y:S02]  /*8890*/  @!P0 SYNCS.PHASECHK.TRANS64 P0, [R7+URZ], R2 ;  /* 0x00000002070085a7 */ /* 0x000e64000800007f */
[----:B-1----:R-:W-:Y:S05]  /*88a0*/  @!P0 BRA `(.L_x_177) ;  /* 0xfffffffc00f08947 */ /* 0x002fea000383ffff */
[----:B------:R-:W-:Y:S05]  /*88b0*/  BRA `(.L_x_189) ;  /* 0xfffffff800e87947 */ /* 0x000fea000383ffff */
.L_x_178:
[----:B0-----:R0:W1:Y:S02]  /*88c0*/  SYNCS.PHASECHK.TRANS64.TRYWAIT P0, [R9+URZ], R4 ;  /* 0x00000004090075a7 */ /* 0x001064000800017f */
[----:B-1----:R-:W-:Y:S05]  /*88d0*/  @!P0 NANOSLEEP.SYNCS 0x989680 ;  /* 0x009896800000895d */ /* 0x002fea0003900000 */
[----:B------:R-:W1:Y:S02]  /*88e0*/  @!P0 SYNCS.PHASECHK.TRANS64 P0, [R9+URZ], R4 ;  /* 0x00000004090085a7 */ /* 0x000e64000800007f */
[----:B-1----:R-:W-:Y:S05]  /*88f0*/  @!P0 BRA `(.L_x_178) ;  /* 0xfffffffc00f08947 */ /* 0x002fea000383ffff */
[----:B------:R-:W-:Y:S05]  /*8900*/  BRA `(.L_x_190) ;  /* 0xfffffff800f87947 */ /* 0x000fea000383ffff */
.L_x_179:
[----:B0-----:R0:W1:Y:S02]  /*8910*/  SYNCS.PHASECHK.TRANS64.TRYWAIT P0, [R6+URZ], R5 ;  /* 0x00000005060075a7 */ /* 0x001064000800017f */
[----:B-1----:R-:W-:Y:S05]  /*8920*/  @!P0 NANOSLEEP.SYNCS 0x989680 ;  /* 0x009896800000895d */ /* 0x002fea0003900000 */
[----:B------:R-:W1:Y:S02]  /*8930*/  @!P0 SYNCS.PHASECHK.TRANS64 P0, [R6+URZ], R5 ;  /* 0x00000005060085a7 */ /* 0x000e64000800007f */
[----:B-1----:R-:W-:Y:S05]  /*8940*/  @!P0 BRA `(.L_x_179) ;  /* 0xfffffffc00f08947 */ /* 0x002fea000383ffff */
[----:B------:R-:W-:Y:S05]  /*8950*/  BRA `(.L_x_191) ;  /* 0xfffffffc00087947 */ /* 0x000fea000383ffff */
.L_x_180:
[----:B-1----:R1:W2:Y:S02]  /*8960*/  SYNCS.PHASECHK.TRANS64.TRYWAIT P0, [R9+URZ], R4 ;  /* 0x00000004090075a7 */ /* 0x0022a4000800017f */
[----:B--2---:R-:W-:Y:S05]  /*8970*/  @!P0 NANOSLEEP.SYNCS 0x989680 ;  /* 0x009896800000895d */ /* 0x004fea0003900000 */
[----:B------:R-:W2:Y:S02]  /*8980*/  @!P0 SYNCS.PHASECHK.TRANS64 P0, [R9+URZ], R4 ;  /* 0x00000004090085a7 */ /* 0x000ea4000800007f */
[----:B--2---:R-:W-:Y:S05]  /*8990*/  @!P0 BRA `(.L_x_180) ;  /* 0xfffffffc00f08947 */ /* 0x004fea000383ffff */
[----:B------:R-:W-:Y:S05]  /*89a0*/  BRA `(.L_x_192) ;  /* 0xfffffffc00107947 */ /* 0x000fea000383ffff */
.L_x_193:
[----:B------:R-:W-:-:S00]  /*89b0*/  BRA `(.L_x_193) ;  /* 0xfffffffc00fc7947 */ /* 0x000fc0000383ffff */
[----:B------:R-:W-:-:S00]  /*89c0*/  NOP ;  /* 0x0000000000007918 */ /* 0x000fc00000000000 */
        /* <DEDUP_REMOVED lines=11> */
.L_x_194:


//--------------------- .nv.global.init           --------------------------
	.section	.nv.global.init,"aw",@progbits
.nv.global.init:
	.type		$str$22,@object
	.size		$str$22,($str$23 - $str$22)
$str$22:
        /*0000*/ 	.byte	0x6b, 0x5f, 0x74, 0x69, 0x6c, 0x65, 0x5f, 0x63, 0x6f, 0x75, 0x6e, 0x74, 0x20, 0x3e, 0x3d, 0x20
        /*0010*/ 	.byte	0x31, 0x00
	.type		$str$23,@object
	.size		$str$23,(__unnamed_1 - $str$23)
$str$23:
        /*0012*/ 	.byte	0x2f, 0x74, 0x6d, 0x70, 0x2f, 0x63, 0x75, 0x74, 0x6c, 0x61, 0x73, 0x73, 0x5f, 0x73, 0x77, 0x65
        /*0022*/ 	.byte	0x65, 0x70, 0x5f, 0x73, 0x72, 0x63, 0x2f, 0x69, 0x6e, 0x63, 0x6c, 0x75, 0x64, 0x65, 0x2f, 0x63
        /*0032*/ 	.byte	0x75, 0x74, 0x6c, 0x61, 0x73, 0x73, 0x2f, 0x67, 0x65, 0x6d, 0x6d, 0x2f, 0x63, 0x6f, 0x6c, 0x6c
        /*0042*/ 	.byte	0x65, 0x63, 0x74, 0x69, 0x76, 0x65, 0x2f, 0x73, 0x6d, 0x39, 0x30, 0x5f, 0x6d, 0x6d, 0x61, 0x5f
        /*0052*/ 	.byte	0x74, 0x6d, 0x61, 0x5f, 0x67, 0x6d, 0x6d, 0x61, 0x5f, 0x73, 0x73, 0x5f, 0x77, 0x61, 0x72, 0x70
        /*0062*/ 	.byte	0x73, 0x70, 0x65, 0x63, 0x69, 0x61, 0x6c, 0x69, 0x7a, 0x65, 0x64, 0x2e, 0x68, 0x70, 0x70, 0x00
	.type		__unnamed_1,@object
	.size		__unnamed_1,(.L_0 - __unnamed_1)
__unnamed_1:
        /*0072*/ 	.byte	0x76, 0x6f, 0x69, 0x64, 0x20, 0x63, 0x75, 0x74, 0x6c, 0x61, 0x73, 0x73, 0x3a, 0x3a, 0x67, 0x65
        /* <DEDUP_REMOVED lines=175> */
        /*0b72*/ 	.byte	0x00
.L_0:


//--------------------- .nv.shared._ZN7cutlass13device_kernelINS_4gemm6kernel13GemmUniversalIN4cute5tupleIJiiiiEEENS1_10collective13CollectiveMmaINS1_34MainloopSm90TmaGmmaWarpSpecializedILi5ENS5_IJNS4_1CILi1EEESB_SB_EEENS1_35KernelTmaWarpSpecializedCooperativeEEENS5_IJNSA_ILi256EEENSA_ILi64EEENSA_ILi32EEEEEEfNS5_IJlSB_lEEEfSJ_NS4_8TiledMMAINS4_8MMA_AtomIJNS4_4SM904GMMA29MMA_64x64x8_F32TF32TF32_SS_TNILNSN_7ScaleInE1ELSP_1EEEEEENS4_6LayoutINS5_IJNSA_ILi2EEESB_SB_EEENS5_IJSB_NSA_ILi0EEESV_EEEEENS5_IJNS4_10UnderscoreESY_SY_EEEEENS4_13SM90_TMA_LOADENS4_14ComposedLayoutINS4_7SwizzleILi3ELi4ELi3EEENS4_18smem_ptr_flag_bitsILi32EEENSS_INS5_IJNSA_ILi8EEESH_EEENS5_IJSH_SB_EEEEEEEvNS4_8identityES11_S1B_vS1C_EENS_8epilogue10collective6detail29Sm90TmaWarpSpecializedAdapterINS1F_15DefaultEpilogueINS_10tfloat32_tESJ_SJ_NS1E_6thread17LinearCombinationIS1J_Li1EffLNS1K_9ScaleType4KindE0ELNS_15FloatRoundStyleE2ES1J_EENS1_15EpilogueDefaultEEEEEvvEEEEvNT_6ParamsE --------------------------
	.section	.nv.shared._ZN7cutlass13device_kernelINS_4gemm6kernel13GemmUniversalIN4cute5tupleIJiiiiEEENS1_10collective13CollectiveMmaINS1_34MainloopSm90TmaGmmaWarpSpecializedILi5ENS5_IJNS4_1CILi1EEESB_SB_EEENS1_35KernelTmaWarpSpecializedCooperativeEEENS5_IJNSA_ILi256EEENSA_ILi64EEENSA_ILi32EEEEEEfNS5_IJlSB_lEEEfSJ_NS4_8TiledMMAINS4_8MMA_AtomIJNS4_4SM904GMMA29MMA_64x64x8_F32TF32TF32_SS_TNILNSN_7ScaleInE1ELSP_1EEEEEENS4_6LayoutINS5_IJNSA_ILi2EEESB_SB_EEENS5_IJSB_NSA_ILi0EEESV_EEEEENS5_IJNS4_10UnderscoreESY_SY_EEEEENS4_13SM90_TMA_LOADENS4_14ComposedLayoutINS4_7SwizzleILi3ELi4ELi3EEENS4_18smem_ptr_flag_bitsILi32EEENSS_INS5_IJNSA_ILi8EEESH_EEENS5_IJSH_SB_EEEEEEEvNS4_8identityES11_S1B_vS1C_EENS_8epilogue10collective6detail29Sm90TmaWarpSpecializedAdapterINS1F_15DefaultEpilogueINS_10tfloat32_tESJ_SJ_NS1E_6thread17LinearCombinationIS1J_Li1EffLNS1K_9ScaleType4KindE0ELNS_15FloatRoundStyleE2ES1J_EENS1_15EpilogueDefaultEEEEEvvEEEEvNT_6ParamsE,"aw",@nobits
	.sectionflags	@""
	.align	16
	.zero		1024


//--------------------- .nv.shared.reserved.0     --------------------------
	.section	.nv.shared.reserved.0,"aw",@nobits
	.weak		__nv_reservedSMEM_offset_0_alias
	.size		__nv_reservedSMEM_offset_0_alias, 0, 0
	.other		__nv_reservedSMEM_offset_0_alias,@"STO_CUDA_RESERVED_SHARED STV_DEFAULT"
__nv_reservedSMEM_offset_0_alias:
	.zero		0


//--------------------- .nv.global                --------------------------
	.section	.nv.global,"aw",@nobits
.nv.global:
	.type		_ZN39_INTERNAL_429dc5c8_4_k_cu_73cf84f8_28844cute1_E,@object
	.size		_ZN39_INTERNAL_429dc5c8_4_k_cu_73cf84f8_28844cute1_E,(_ZN39_INTERNAL_429dc5c8_4_k_cu_73cf84f8_28844cuda3std3__45__cpo6cbeginE - _ZN39_INTERNAL_429dc5c8_4_k_cu_73cf84f8_28844cute1_E)
_ZN39_INTERNAL_429dc5c8_4_k_cu_73cf84f8_28844cute1_E:
	.zero		1
	.type		_ZN39_INTERNAL_429dc5c8_4_k_cu_73cf84f8_28844cuda3std3__45__cpo6cbeginE,@object
	.size		_ZN39_INTERNAL_429dc5c8_4_k_cu_73cf84f8_28844cuda3std3__45__cpo6cbeginE,(_ZN39_INTERNAL_429dc5c8_4_k_cu_73cf84f8_28844cuda3std3__48in_placeE - _ZN39_INTERNAL_429dc5c8_4_k_cu_73cf84f8_28844cuda3std3__45__cpo6cbeginE)
_ZN39_INTERNAL_429dc5c8_4_k_cu_73cf84f8_28844cuda3std3__45__cpo6cbeginE:
	.zero		1
	.type		_ZN39_INTERNAL_429dc5c8_4_k_cu_73cf84f8_28844cuda3std3__48in_placeE,@object
	.size		_ZN39_INTERNAL_429dc5c8_4_k_cu_73cf84f8_28844cuda3std3__48in_placeE,(_ZN39_INTERNAL_429dc5c8_4_k_cu_73cf84f8_28844cuda3std6ranges3__45__cpo9iter_moveE - _ZN39_INTERNAL_429dc5c8_4_k_cu_73cf84f8_28844cuda3std3__48in_placeE)
_ZN39_INTERNAL_429dc5c8_4_k_cu_73cf84f8_28844cuda3std3__48in_placeE:
	.zero		1
	.type		_ZN39_INTERNAL_429dc5c8_4_k_cu_73cf84f8_28844cuda3std6ranges3__45__cpo9iter_moveE,@object
	.size		_ZN39_INTERNAL_429dc5c8_4_k_cu_73cf84f8_28844cuda3std6ranges3__45__cpo9iter_moveE,(_ZN39_INTERNAL_429dc5c8_4_k_cu_73cf84f8_28844cuda3std3__45__cpo5beginE - _ZN39_INTERNAL_429dc5c8_4_k_cu_73cf84f8_28844cuda3std6ranges3__45__cpo9iter_moveE)
_ZN39_INTERNAL_429dc5c8_4_k_cu_73cf84f8_28844cuda3std6ranges3__45__cpo9iter_moveE:
	.zero		1
	.type		_ZN39_INTERNAL_429dc5c8_4_k_cu_73cf84f8_28844cuda3std3__45__cpo5beginE,@object
	.size		_ZN39_INTERNAL_429dc5c8_4_k_cu_73cf84f8_28844cuda3std3__45__cpo5beginE,(_ZN39_INTERNAL_429dc5c8_4_k_cu_73cf84f8_28844cuda3std3__441_GLOBAL__N__429dc5c8_4_k_cu_73cf84f8_28846ignoreE - _ZN39_INTERNAL_429dc5c8_4_k_cu_73cf84f8_28844cuda3std3__45__cpo5beginE)
_ZN39_INTERNAL_429dc5c8_4_k_cu_73cf84f8_28844cuda3std3__45__cpo5beginE:
	.zero		1
	.type		_ZN39_INTERNAL_429dc5c8_4_k_cu_73cf84f8_28844cuda3std3__441_GLOBAL__N__429dc5c8_4_k_cu_73cf84f8_28846ignoreE,@object
	.size		_ZN39_INTERNAL_429dc5c8_4_k_cu_73cf84f8_28844cuda3std3__441_GLOBAL__N__429dc5c8_4_k_cu_73cf84f8_28846ignoreE,(_ZN39_INTERNAL_429dc5c8_4_k_cu_73cf84f8_28844cute7productE - _ZN39_INTERNAL_429dc5c8_4_k_cu_73cf84f8_28844cuda3std3__441_GLOBAL__N__429dc5c8_4_k_cu_73cf84f8_28846ignoreE)
_ZN39_INTERNAL_429dc5c8_4_k_cu_73cf84f8_28844cuda3std3__441_GLOBAL__N__429dc5c8_4_k_cu_73cf84f8_28846ignoreE:
	.zero		1
	.type		_ZN39_INTERNAL_429dc5c8_4_k_cu_73cf84f8_28844cute7productE,@object
	.size		_ZN39_INTERNAL_429dc5c8_4_k_cu_73cf84f8_28844cute7productE,(_ZN39_INTERNAL_429dc5c8_4_k_cu_73cf84f8_28844cuda3std3__45__cpo3endE - _ZN39_INTERNAL_429dc5c8_4_k_cu_73cf84f8_28844cute7productE)
_ZN39_INTERNAL_429dc5c8_4_k_cu_73cf84f8_28844cute7productE:
	.zero		1
	.type		_ZN39_INTERNAL_429dc5c8_4_k_cu_73cf84f8_28844cuda3std3__45__cpo3endE,@object
	.size		_ZN39_INTERNAL_429dc5c8_4_k_cu_73cf84f8_28844cuda3std3__45__cpo3endE,(_ZN39_INTERNAL_429dc5c8_4_k_cu_73cf84f8_28844cuda3std3__419piecewise_constructE - _ZN39_INTERNAL_429dc5c8_4_k_cu_73cf84f8_28844cuda3std3__45__cpo3endE)
_ZN39_INTERNAL_429dc5c8_4_k_cu_73cf84f8_28844cuda3std3__45__cpo3endE:
	.zero		1
	.type		_ZN39_INTERNAL_429dc5c8_4_k_cu_73cf84f8_28844cuda3std3__419piecewise_constructE,@object
	.size		_ZN39_INTERNAL_429dc5c8_4_k_cu_73cf84f8_28844cuda3std3__419piecewise_constructE,(_ZN39_INTERNAL_429dc5c8_4_k_cu_73cf84f8_28844cuda3std3__45__cpo4cendE - _ZN39_INTERNAL_429dc5c8_4_k_cu_73cf84f8_28844cuda3std3__419piecewise_constructE)
_ZN39_INTERNAL_429dc5c8_4_k_cu_73cf84f8_28844cuda3std3__419piecewise_constructE:
	.zero		1
	.type		_ZN39_INTERNAL_429dc5c8_4_k_cu_73cf84f8_28844cuda3std3__45__cpo4cendE,@object
	.size		_ZN39_INTERNAL_429dc5c8_4_k_cu_73cf84f8_28844cuda3std3__45__cpo4cendE,(_ZN39_INTERNAL_429dc5c8_4_k_cu_73cf84f8_28844cuda3std6ranges3__45__cpo4swapE - _ZN39_INTERNAL_429dc5c8_4_k_cu_73cf84f8_28844cuda3std3__45__cpo4cendE)
_ZN39_INTERNAL_429dc5c8_4_k_cu_73cf84f8_28844cuda3std3__45__cpo4cendE:
	.zero		1
	.type		_ZN39_INTERNAL_429dc5c8_4_k_cu_73cf84f8_28844cuda3std6ranges3__45__cpo4swapE,@object
	.size		_ZN39_INTERNAL_429dc5c8_4_k_cu_73cf84f8_28844cuda3std6ranges3__45__cpo4swapE,(.L_8 - _ZN39_INTERNAL_429dc5c8_4_k_cu_73cf84f8_28844cuda3std6ranges3__45__cpo4swapE)
_ZN39_INTERNAL_429dc5c8_4_k_cu_73cf84f8_28844cuda3std6ranges3__45__cpo4swapE:
	.zero		1
.L_8:


//--------------------- .nv.constant0._ZN7cutlass13device_kernelINS_4gemm6kernel13GemmUniversalIN4cute5tupleIJiiiiEEENS1_10collective13CollectiveMmaINS1_34MainloopSm90TmaGmmaWarpSpecializedILi5ENS5_IJNS4_1CILi1EEESB_SB_EEENS1_35KernelTmaWarpSpecializedCooperativeEEENS5_IJNSA_ILi256EEENSA_ILi64EEENSA_ILi32EEEEEEfNS5_IJlSB_lEEEfSJ_NS4_8TiledMMAINS4_8MMA_AtomIJNS4_4SM904GMMA29MMA_64x64x8_F32TF32TF32_SS_TNILNSN_7ScaleInE1ELSP_1EEEEEENS4_6LayoutINS5_IJNSA_ILi2EEESB_SB_EEENS5_IJSB_NSA_ILi0EEESV_EEEEENS5_IJNS4_10UnderscoreESY_SY_EEEEENS4_13SM90_TMA_LOADENS4_14ComposedLayoutINS4_7SwizzleILi3ELi4ELi3EEENS4_18smem_ptr_flag_bitsILi32EEENSS_INS5_IJNSA_ILi8EEESH_EEENS5_IJSH_SB_EEEEEEEvNS4_8identityES11_S1B_vS1C_EENS_8epilogue10collective6detail29Sm90TmaWarpSpecializedAdapterINS1F_15DefaultEpilogueINS_10tfloat32_tESJ_SJ_NS1E_6thread17LinearCombinationIS1J_Li1EffLNS1K_9ScaleType4KindE0ELNS_15FloatRoundStyleE2ES1J_EENS1_15EpilogueDefaultEEEEEvvEEEEvNT_6ParamsE --------------------------
	.section	.nv.constant0._ZN7cutlass13device_kernelINS_4gemm6kernel13GemmUniversalIN4cute5tupleIJiiiiEEENS1_10collective13CollectiveMmaINS1_34MainloopSm90TmaGmmaWarpSpecializedILi5ENS5_IJNS4_1CILi1EEESB_SB_EEENS1_35KernelTmaWarpSpecializedCooperativeEEENS5_IJNSA_ILi256EEENSA_ILi64EEENSA_ILi32EEEEEEfNS5_IJlSB_lEEEfSJ_NS4_8TiledMMAINS4_8MMA_AtomIJNS4_4SM904GMMA29MMA_64x64x8_F32TF32TF32_SS_TNILNSN_7ScaleInE1ELSP_1EEEEEENS4_6LayoutINS5_IJNSA_ILi2EEESB_SB_EEENS5_IJSB_NSA_ILi0EEESV_EEEEENS5_IJNS4_10UnderscoreESY_SY_EEEEENS4_13SM90_TMA_LOADENS4_14ComposedLayoutINS4_7SwizzleILi3ELi4ELi3EEENS4_18smem_ptr_flag_bitsILi32EEENSS_INS5_IJNSA_ILi8EEESH_EEENS5_IJSH_SB_EEEEEEEvNS4_8identityES11_S1B_vS1C_EENS_8epilogue10collective6detail29Sm90TmaWarpSpecializedAdapterINS1F_15DefaultEpilogueINS_10tfloat32_tESJ_SJ_NS1E_6thread17LinearCombinationIS1J_Li1EffLNS1K_9ScaleType4KindE0ELNS_15FloatRoundStyleE2ES1J_EENS1_15EpilogueDefaultEEEEEvvEEEEvNT_6ParamsE,"a",@progbits
	.sectionflags	@""
	.align	4
.nv.constant0._ZN7cutlass13device_kernelINS_4gemm6kernel13GemmUniversalIN4cute5tupleIJiiiiEEENS1_10collective13CollectiveMmaINS1_34MainloopSm90TmaGmmaWarpSpecializedILi5ENS5_IJNS4_1CILi1EEESB_SB_EEENS1_35KernelTmaWarpSpecializedCooperativeEEENS5_IJNSA_ILi256EEENSA_ILi64EEENSA_ILi32EEEEEEfNS5_IJlSB_lEEEfSJ_NS4_8TiledMMAINS4_8MMA_AtomIJNS4_4SM904GMMA29MMA_64x64x8_F32TF32TF32_SS_TNILNSN_7ScaleInE1ELSP_1EEEEEENS4_6LayoutINS5_IJNSA_ILi2EEESB_SB_EEENS5_IJSB_NSA_ILi0EEESV_EEEEENS5_IJNS4_10UnderscoreESY_SY_EEEEENS4_13SM90_TMA_LOADENS4_14ComposedLayoutINS4_7SwizzleILi3ELi4ELi3EEENS4_18smem_ptr_flag_bitsILi32EEENSS_INS5_IJNSA_ILi8EEESH_EEENS5_IJSH_SB_EEEEEEEvNS4_8identityES11_S1B_vS1C_EENS_8epilogue10collective6detail29Sm90TmaWarpSpecializedAdapterINS1F_15DefaultEpilogueINS_10tfloat32_tESJ_SJ_NS1E_6thread17LinearCombinationIS1J_Li1EffLNS1K_9ScaleType4KindE0ELNS_15FloatRoundStyleE2ES1J_EENS1_15EpilogueDefaultEEEEEvvEEEEvNT_6ParamsE:
	.zero		1664


//--------------------- SYMBOLS --------------------------

	.type		.nv.reservedSmem.offset0,@object
	.size		.nv.reservedSmem.offset0,0x4
	.type		__assertfail,@function
